//
// Generated by NVIDIA NVVM Compiler
//
// Compiler Build ID: CL-36424714
// Cuda compilation tools, release 13.0, V13.0.88
// Based on NVVM 20.0.0
//

.version 9.0
.target sm_100
.address_size 64

	// .globl	_Z19selfAttentionKernelPKfS0_S0_Pfiif
// _ZZ19selfAttentionKernelPKfS0_S0_PfiifE6Q_tile has been demoted
// _ZZ19selfAttentionKernelPKfS0_S0_PfiifE6K_tile has been demoted
// _ZZ19selfAttentionKernelPKfS0_S0_PfiifE6V_tile has been demoted

.visible .entry _Z19selfAttentionKernelPKfS0_S0_Pfiif(
	.param .u64 .ptr .align 1 _Z19selfAttentionKernelPKfS0_S0_Pfiif_param_0,
	.param .u64 .ptr .align 1 _Z19selfAttentionKernelPKfS0_S0_Pfiif_param_1,
	.param .u64 .ptr .align 1 _Z19selfAttentionKernelPKfS0_S0_Pfiif_param_2,
	.param .u64 .ptr .align 1 _Z19selfAttentionKernelPKfS0_S0_Pfiif_param_3,
	.param .u32 _Z19selfAttentionKernelPKfS0_S0_Pfiif_param_4,
	.param .u32 _Z19selfAttentionKernelPKfS0_S0_Pfiif_param_5,
	.param .f32 _Z19selfAttentionKernelPKfS0_S0_Pfiif_param_6
)
{
	.reg .pred 	%p<28>;
	.reg .b32 	%r<92>;
	.reg .b32 	%f<271>;
	.reg .b64 	%rd<18>;
	// demoted variable
	.shared .align 4 .b8 _ZZ19selfAttentionKernelPKfS0_S0_PfiifE6Q_tile[4096];
	// demoted variable
	.shared .align 4 .b8 _ZZ19selfAttentionKernelPKfS0_S0_PfiifE6K_tile[4096];
	// demoted variable
	.shared .align 4 .b8 _ZZ19selfAttentionKernelPKfS0_S0_PfiifE6V_tile[4096];
	ld.param.u64 	%rd6, [_Z19selfAttentionKernelPKfS0_S0_Pfiif_param_0];
	ld.param.u64 	%rd7, [_Z19selfAttentionKernelPKfS0_S0_Pfiif_param_1];
	ld.param.u64 	%rd9, [_Z19selfAttentionKernelPKfS0_S0_Pfiif_param_3];
	ld.param.u32 	%r29, [_Z19selfAttentionKernelPKfS0_S0_Pfiif_param_4];
	ld.param.f32 	%f11, [_Z19selfAttentionKernelPKfS0_S0_Pfiif_param_6];
	mov.u32 	%r89, %tid.x;
	mov.u32 	%r86, %tid.y;
	mov.u32 	%r31, %ctaid.y;
	shl.b32 	%r32, %r31, 5;
	add.s32 	%r3, %r32, %r86;
	mov.u32 	%r33, %ctaid.x;
	shl.b32 	%r4, %r33, 5;
	add.s32 	%r5, %r4, %r89;
	setp.lt.s32 	%p2, %r29, 1;
	mov.f32 	%f269, 0f00000000;
	@%p2 bra 	$L__BB0_7;
	ld.param.u32 	%r78, [_Z19selfAttentionKernelPKfS0_S0_Pfiif_param_5];
	shl.b32 	%r35, %r86, 7;
	mov.u32 	%r36, _ZZ19selfAttentionKernelPKfS0_S0_PfiifE6Q_tile;
	add.s32 	%r6, %r36, %r35;
	shl.b32 	%r37, %r89, 2;
	add.s32 	%r7, %r6, %r37;
	mov.u32 	%r38, _ZZ19selfAttentionKernelPKfS0_S0_PfiifE6K_tile;
	add.s32 	%r9, %r38, %r37;
	add.s32 	%r8, %r9, %r35;
	mad.lo.s32 	%r87, %r78, %r5, %r86;
	mad.lo.s32 	%r85, %r78, %r3, %r89;
	cvta.to.global.u64 	%rd1, %rd6;
	cvta.to.global.u64 	%rd2, %rd7;
	mov.f32 	%f269, 0f00000000;
	mov.b32 	%r88, 0;
	mov.u32 	%r84, %r89;
$L__BB0_2:
	ld.param.u32 	%r79, [_Z19selfAttentionKernelPKfS0_S0_Pfiif_param_5];
	setp.ge.u32 	%p3, %r3, %r29;
	mul.wide.s32 	%rd10, %r87, 4;
	add.s64 	%rd3, %rd2, %rd10;
	mul.wide.s32 	%rd11, %r85, 4;
	add.s64 	%rd4, %rd1, %rd11;
	setp.ge.s32 	%p4, %r84, %r79;
	mov.f32 	%f267, 0f00000000;
	or.pred  	%p5, %p3, %p4;
	@%p5 bra 	$L__BB0_4;
	ld.global.nc.f32 	%f267, [%rd4];
$L__BB0_4:
	ld.param.u32 	%r80, [_Z19selfAttentionKernelPKfS0_S0_Pfiif_param_5];
	setp.ge.s32 	%p6, %r5, %r29;
	st.shared.f32 	[%r7], %f267;
	setp.ge.s32 	%p7, %r86, %r80;
	mov.f32 	%f268, 0f00000000;
	or.pred  	%p8, %p6, %p7;
	@%p8 bra 	$L__BB0_6;
	ld.global.nc.f32 	%f268, [%rd3];
$L__BB0_6:
	st.shared.f32 	[%r8], %f268;
	bar.sync 	0;
	ld.shared.f32 	%f16, [%r6];
	ld.shared.f32 	%f17, [%r9];
	mul.rn.f32 	%f18, %f16, %f17;
	add.rn.f32 	%f19, %f269, %f18;
	ld.shared.f32 	%f20, [%r6+4];
	ld.shared.f32 	%f21, [%r9+128];
	mul.rn.f32 	%f22, %f20, %f21;
	add.rn.f32 	%f23, %f19, %f22;
	ld.shared.f32 	%f24, [%r6+8];
	ld.shared.f32 	%f25, [%r9+256];
	mul.rn.f32 	%f26, %f24, %f25;
	add.rn.f32 	%f27, %f23, %f26;
	ld.shared.f32 	%f28, [%r6+12];
	ld.shared.f32 	%f29, [%r9+384];
	mul.rn.f32 	%f30, %f28, %f29;
	add.rn.f32 	%f31, %f27, %f30;
	ld.shared.f32 	%f32, [%r6+16];
	ld.shared.f32 	%f33, [%r9+512];
	mul.rn.f32 	%f34, %f32, %f33;
	add.rn.f32 	%f35, %f31, %f34;
	ld.shared.f32 	%f36, [%r6+20];
	ld.shared.f32 	%f37, [%r9+640];
	mul.rn.f32 	%f38, %f36, %f37;
	add.rn.f32 	%f39, %f35, %f38;
	ld.shared.f32 	%f40, [%r6+24];
	ld.shared.f32 	%f41, [%r9+768];
	mul.rn.f32 	%f42, %f40, %f41;
	add.rn.f32 	%f43, %f39, %f42;
	ld.shared.f32 	%f44, [%r6+28];
	ld.shared.f32 	%f45, [%r9+896];
	mul.rn.f32 	%f46, %f44, %f45;
	add.rn.f32 	%f47, %f43, %f46;
	ld.shared.f32 	%f48, [%r6+32];
	ld.shared.f32 	%f49, [%r9+1024];
	mul.rn.f32 	%f50, %f48, %f49;
	add.rn.f32 	%f51, %f47, %f50;
	ld.shared.f32 	%f52, [%r6+36];
	ld.shared.f32 	%f53, [%r9+1152];
	mul.rn.f32 	%f54, %f52, %f53;
	add.rn.f32 	%f55, %f51, %f54;
	ld.shared.f32 	%f56, [%r6+40];
	ld.shared.f32 	%f57, [%r9+1280];
	mul.rn.f32 	%f58, %f56, %f57;
	add.rn.f32 	%f59, %f55, %f58;
	ld.shared.f32 	%f60, [%r6+44];
	ld.shared.f32 	%f61, [%r9+1408];
	mul.rn.f32 	%f62, %f60, %f61;
	add.rn.f32 	%f63, %f59, %f62;
	ld.shared.f32 	%f64, [%r6+48];
	ld.shared.f32 	%f65, [%r9+1536];
	mul.rn.f32 	%f66, %f64, %f65;
	add.rn.f32 	%f67, %f63, %f66;
	ld.shared.f32 	%f68, [%r6+52];
	ld.shared.f32 	%f69, [%r9+1664];
	mul.rn.f32 	%f70, %f68, %f69;
	add.rn.f32 	%f71, %f67, %f70;
	ld.shared.f32 	%f72, [%r6+56];
	ld.shared.f32 	%f73, [%r9+1792];
	mul.rn.f32 	%f74, %f72, %f73;
	add.rn.f32 	%f75, %f71, %f74;
	ld.shared.f32 	%f76, [%r6+60];
	ld.shared.f32 	%f77, [%r9+1920];
	mul.rn.f32 	%f78, %f76, %f77;
	add.rn.f32 	%f79, %f75, %f78;
	ld.shared.f32 	%f80, [%r6+64];
	ld.shared.f32 	%f81, [%r9+2048];
	mul.rn.f32 	%f82, %f80, %f81;
	add.rn.f32 	%f83, %f79, %f82;
	ld.shared.f32 	%f84, [%r6+68];
	ld.shared.f32 	%f85, [%r9+2176];
	mul.rn.f32 	%f86, %f84, %f85;
	add.rn.f32 	%f87, %f83, %f86;
	ld.shared.f32 	%f88, [%r6+72];
	ld.shared.f32 	%f89, [%r9+2304];
	mul.rn.f32 	%f90, %f88, %f89;
	add.rn.f32 	%f91, %f87, %f90;
	ld.shared.f32 	%f92, [%r6+76];
	ld.shared.f32 	%f93, [%r9+2432];
	mul.rn.f32 	%f94, %f92, %f93;
	add.rn.f32 	%f95, %f91, %f94;
	ld.shared.f32 	%f96, [%r6+80];
	ld.shared.f32 	%f97, [%r9+2560];
	mul.rn.f32 	%f98, %f96, %f97;
	add.rn.f32 	%f99, %f95, %f98;
	ld.shared.f32 	%f100, [%r6+84];
	ld.shared.f32 	%f101, [%r9+2688];
	mul.rn.f32 	%f102, %f100, %f101;
	add.rn.f32 	%f103, %f99, %f102;
	ld.shared.f32 	%f104, [%r6+88];
	ld.shared.f32 	%f105, [%r9+2816];
	mul.rn.f32 	%f106, %f104, %f105;
	add.rn.f32 	%f107, %f103, %f106;
	ld.shared.f32 	%f108, [%r6+92];
	ld.shared.f32 	%f109, [%r9+2944];
	mul.rn.f32 	%f110, %f108, %f109;
	add.rn.f32 	%f111, %f107, %f110;
	ld.shared.f32 	%f112, [%r6+96];
	ld.shared.f32 	%f113, [%r9+3072];
	mul.rn.f32 	%f114, %f112, %f113;
	add.rn.f32 	%f115, %f111, %f114;
	ld.shared.f32 	%f116, [%r6+100];
	ld.shared.f32 	%f117, [%r9+3200];
	mul.rn.f32 	%f118, %f116, %f117;
	add.rn.f32 	%f119, %f115, %f118;
	ld.shared.f32 	%f120, [%r6+104];
	ld.shared.f32 	%f121, [%r9+3328];
	mul.rn.f32 	%f122, %f120, %f121;
	add.rn.f32 	%f123, %f119, %f122;
	ld.shared.f32 	%f124, [%r6+108];
	ld.shared.f32 	%f125, [%r9+3456];
	mul.rn.f32 	%f126, %f124, %f125;
	add.rn.f32 	%f127, %f123, %f126;
	ld.shared.f32 	%f128, [%r6+112];
	ld.shared.f32 	%f129, [%r9+3584];
	mul.rn.f32 	%f130, %f128, %f129;
	add.rn.f32 	%f131, %f127, %f130;
	ld.shared.f32 	%f132, [%r6+116];
	ld.shared.f32 	%f133, [%r9+3712];
	mul.rn.f32 	%f134, %f132, %f133;
	add.rn.f32 	%f135, %f131, %f134;
	ld.shared.f32 	%f136, [%r6+120];
	ld.shared.f32 	%f137, [%r9+3840];
	mul.rn.f32 	%f138, %f136, %f137;
	add.rn.f32 	%f139, %f135, %f138;
	ld.shared.f32 	%f140, [%r6+124];
	ld.shared.f32 	%f141, [%r9+3968];
	mul.rn.f32 	%f142, %f140, %f141;
	add.rn.f32 	%f269, %f139, %f142;
	bar.sync 	0;
	add.s32 	%r88, %r88, 32;
	add.s32 	%r87, %r87, 32;
	add.s32 	%r86, %r86, 32;
	add.s32 	%r85, %r85, 32;
	add.s32 	%r84, %r84, 32;
	setp.lt.s32 	%p9, %r88, %r29;
	@%p9 bra 	$L__BB0_2;
$L__BB0_7:
	setp.lt.s32 	%p10, %r29, 1;
	mul.rn.f32 	%f143, %f269, %f11;
	mov.b32 	%r39, %f143;
	shfl.sync.down.b32	%r40|%p11, %r39, 16, 31, -1;
	mov.b32 	%f144, %r40;
	max.f32 	%f145, %f143, %f144;
	mov.b32 	%r41, %f145;
	shfl.sync.down.b32	%r42|%p12, %r41, 8, 31, -1;
	mov.b32 	%f146, %r42;
	max.f32 	%f147, %f145, %f146;
	mov.b32 	%r43, %f147;
	shfl.sync.down.b32	%r44|%p13, %r43, 4, 31, -1;
	mov.b32 	%f148, %r44;
	max.f32 	%f149, %f147, %f148;
	mov.b32 	%r45, %f149;
	shfl.sync.down.b32	%r46|%p14, %r45, 2, 31, -1;
	mov.b32 	%f150, %r46;
	max.f32 	%f151, %f149, %f150;
	mov.b32 	%r47, %f151;
	shfl.sync.down.b32	%r48|%p15, %r47, 1, 31, -1;
	mov.b32 	%f152, %r48;
	max.f32 	%f153, %f151, %f152;
	sub.rn.f32 	%f154, %f143, %f153;
	mul.f32 	%f155, %f154, 0f3FB8AA3B;
	ex2.approx.f32 	%f156, %f155;
	mov.b32 	%r49, %f156;
	shfl.sync.down.b32	%r50|%p16, %r49, 16, 31, -1;
	mov.b32 	%f157, %r50;
	add.f32 	%f158, %f156, %f157;
	mov.b32 	%r51, %f158;
	shfl.sync.down.b32	%r52|%p17, %r51, 8, 31, -1;
	mov.b32 	%f159, %r52;
	add.f32 	%f160, %f158, %f159;
	mov.b32 	%r53, %f160;
	shfl.sync.down.b32	%r54|%p18, %r53, 4, 31, -1;
	mov.b32 	%f161, %r54;
	add.f32 	%f162, %f160, %f161;
	mov.b32 	%r55, %f162;
	shfl.sync.down.b32	%r56|%p19, %r55, 2, 31, -1;
	mov.b32 	%f163, %r56;
	add.f32 	%f164, %f162, %f163;
	mov.b32 	%r57, %f164;
	shfl.sync.down.b32	%r58|%p20, %r57, 1, 31, -1;
	mov.b32 	%f165, %r58;
	add.f32 	%f166, %f164, %f165;
	div.rn.f32 	%f8, %f156, %f166;
	@%p10 bra 	$L__BB0_14;
	ld.param.u32 	%r81, [_Z19selfAttentionKernelPKfS0_S0_Pfiif_param_5];
	setp.lt.s32 	%p21, %r5, %r81;
	setp.lt.s32 	%p22, %r3, %r29;
	and.pred  	%p1, %p22, %p21;
	mad.lo.s32 	%r60, %r81, %r3, %r5;
	cvta.to.global.u64 	%rd12, %rd9;
	mul.wide.s32 	%rd13, %r60, 4;
	add.s64 	%rd5, %rd12, %rd13;
	mad.lo.s32 	%r61, %r89, %r81, %r89;
	add.s32 	%r90, %r61, %r4;
	mov.b32 	%r91, 0;
	not.pred 	%p26, %p1;
$L__BB0_9:
	ld.param.u32 	%r82, [_Z19selfAttentionKernelPKfS0_S0_Pfiif_param_5];
	mov.u32 	%r62, %ctaid.x;
	shl.b32 	%r63, %r62, 5;
	mov.u32 	%r64, %tid.x;
	add.s32 	%r65, %r63, %r64;
	setp.ge.s32 	%p23, %r65, %r82;
	setp.ge.s32 	%p24, %r89, %r29;
	mov.f32 	%f270, 0f00000000;
	or.pred  	%p25, %p23, %p24;
	@%p25 bra 	$L__BB0_11;
	ld.param.u64 	%rd17, [_Z19selfAttentionKernelPKfS0_S0_Pfiif_param_2];
	cvta.to.global.u64 	%rd14, %rd17;
	mul.wide.s32 	%rd15, %r90, 4;
	add.s64 	%rd16, %rd14, %rd15;
	ld.global.nc.f32 	%f270, [%rd16];
$L__BB0_11:
	mov.u32 	%r67, %tid.y;
	shl.b32 	%r68, %r67, 7;
	mov.u32 	%r69, _ZZ19selfAttentionKernelPKfS0_S0_PfiifE6V_tile;
	add.s32 	%r70, %r69, %r68;
	shl.b32 	%r71, %r64, 2;
	add.s32 	%r72, %r70, %r71;
	st.shared.f32 	[%r72], %f270;
	bar.sync 	0;
	@%p26 bra 	$L__BB0_13;
	mov.u32 	%r73, %tid.y;
	shl.b32 	%r74, %r73, 7;
	mov.u32 	%r75, _ZZ19selfAttentionKernelPKfS0_S0_PfiifE6V_tile;
	add.s32 	%r76, %r75, %r74;
	ld.shared.f32 	%f168, [%r76];
	ld.shared.f32 	%f169, [%r76+4];
	ld.shared.f32 	%f170, [%r76+8];
	ld.shared.f32 	%f171, [%r76+12];
	ld.shared.f32 	%f172, [%r76+16];
	ld.shared.f32 	%f173, [%r76+20];
	ld.shared.f32 	%f174, [%r76+24];
	ld.shared.f32 	%f175, [%r76+28];
	ld.shared.f32 	%f176, [%r76+32];
	ld.shared.f32 	%f177, [%r76+36];
	ld.shared.f32 	%f178, [%r76+40];
	ld.shared.f32 	%f179, [%r76+44];
	ld.shared.f32 	%f180, [%r76+48];
	ld.shared.f32 	%f181, [%r76+52];
	ld.shared.f32 	%f182, [%r76+56];
	ld.shared.f32 	%f183, [%r76+60];
	ld.shared.f32 	%f184, [%r76+64];
	ld.shared.f32 	%f185, [%r76+68];
	ld.shared.f32 	%f186, [%r76+72];
	ld.shared.f32 	%f187, [%r76+76];
	ld.shared.f32 	%f188, [%r76+80];
	ld.shared.f32 	%f189, [%r76+84];
	ld.shared.f32 	%f190, [%r76+88];
	ld.shared.f32 	%f191, [%r76+92];
	ld.shared.f32 	%f192, [%r76+96];
	ld.shared.f32 	%f193, [%r76+100];
	ld.shared.f32 	%f194, [%r76+104];
	ld.shared.f32 	%f195, [%r76+108];
	ld.shared.f32 	%f196, [%r76+112];
	ld.shared.f32 	%f197, [%r76+116];
	ld.shared.f32 	%f198, [%r76+120];
	ld.shared.f32 	%f199, [%r76+124];
	mul.rn.f32 	%f200, %f8, %f199;
	mul.rn.f32 	%f201, %f8, %f198;
	mul.rn.f32 	%f202, %f8, %f197;
	mul.rn.f32 	%f203, %f8, %f196;
	mul.rn.f32 	%f204, %f8, %f195;
	mul.rn.f32 	%f205, %f8, %f194;
	mul.rn.f32 	%f206, %f8, %f193;
	mul.rn.f32 	%f207, %f8, %f192;
	mul.rn.f32 	%f208, %f8, %f191;
	mul.rn.f32 	%f209, %f8, %f190;
	mul.rn.f32 	%f210, %f8, %f189;
	mul.rn.f32 	%f211, %f8, %f188;
	mul.rn.f32 	%f212, %f8, %f187;
	mul.rn.f32 	%f213, %f8, %f186;
	mul.rn.f32 	%f214, %f8, %f185;
	mul.rn.f32 	%f215, %f8, %f184;
	mul.rn.f32 	%f216, %f8, %f183;
	mul.rn.f32 	%f217, %f8, %f182;
	mul.rn.f32 	%f218, %f8, %f181;
	mul.rn.f32 	%f219, %f8, %f180;
	mul.rn.f32 	%f220, %f8, %f179;
	mul.rn.f32 	%f221, %f8, %f178;
	mul.rn.f32 	%f222, %f8, %f177;
	mul.rn.f32 	%f223, %f8, %f176;
	mul.rn.f32 	%f224, %f8, %f175;
	mul.rn.f32 	%f225, %f8, %f174;
	mul.rn.f32 	%f226, %f8, %f173;
	mul.rn.f32 	%f227, %f8, %f172;
	mul.rn.f32 	%f228, %f8, %f171;
	mul.rn.f32 	%f229, %f8, %f170;
	mul.rn.f32 	%f230, %f8, %f169;
	mul.rn.f32 	%f231, %f8, %f168;
	mov.f32 	%f232, 0f00000000;
	add.rn.f32 	%f233, %f232, %f231;
	add.rn.f32 	%f234, %f233, %f230;
	add.rn.f32 	%f235, %f234, %f229;
	add.rn.f32 	%f236, %f235, %f228;
	add.rn.f32 	%f237, %f236, %f227;
	add.rn.f32 	%f238, %f237, %f226;
	add.rn.f32 	%f239, %f238, %f225;
	add.rn.f32 	%f240, %f239, %f224;
	add.rn.f32 	%f241, %f240, %f223;
	add.rn.f32 	%f242, %f241, %f222;
	add.rn.f32 	%f243, %f242, %f221;
	add.rn.f32 	%f244, %f243, %f220;
	add.rn.f32 	%f245, %f244, %f219;
	add.rn.f32 	%f246, %f245, %f218;
	add.rn.f32 	%f247, %f246, %f217;
	add.rn.f32 	%f248, %f247, %f216;
	add.rn.f32 	%f249, %f248, %f215;
	add.rn.f32 	%f250, %f249, %f214;
	add.rn.f32 	%f251, %f250, %f213;
	add.rn.f32 	%f252, %f251, %f212;
	add.rn.f32 	%f253, %f252, %f211;
	add.rn.f32 	%f254, %f253, %f210;
	add.rn.f32 	%f255, %f254, %f209;
	add.rn.f32 	%f256, %f255, %f208;
	add.rn.f32 	%f257, %f256, %f207;
	add.rn.f32 	%f258, %f257, %f206;
	add.rn.f32 	%f259, %f258, %f205;
	add.rn.f32 	%f260, %f259, %f204;
	add.rn.f32 	%f261, %f260, %f203;
	add.rn.f32 	%f262, %f261, %f202;
	add.rn.f32 	%f263, %f262, %f201;
	add.rn.f32 	%f264, %f263, %f200;
	atom.global.add.f32 	%f265, [%rd5], %f264;
$L__BB0_13:
	ld.param.u32 	%r83, [_Z19selfAttentionKernelPKfS0_S0_Pfiif_param_5];
	bar.sync 	0;
	add.s32 	%r91, %r91, 32;
	shl.b32 	%r77, %r83, 5;
	add.s32 	%r90, %r90, %r77;
	add.s32 	%r89, %r89, 32;
	setp.lt.s32 	%p27, %r91, %r29;
	@%p27 bra 	$L__BB0_9;
$L__BB0_14:
	ret;

}


// ===== COMPILED SASS (sm_100) =====

	.target	sm_100

	.elftype	@"ET_EXEC"


//--------------------- .note.nv.tkinfo           --------------------------
	.section	.note.nv.tkinfo,"",@"SHT_NOTE"
	.sectionflags	@"SHF_NOTE_NV_TKINFO"
	.tkinfo
        /*0018*/ 	.word	0x00000002
        /*0030*/ 	.string	""
        /*0030*/ 	.string	"ptxas"
        /*0030*/ 	.string	"Cuda compilation tools, release 13.0, V13.0.88"
        /*0030*/ 	.string	"Build cuda_13.0.r13.0/compiler.36424714_0"
        /*0030*/ 	.string	"-arch sm_100 -m 64 "



//--------------------- .note.nv.cuinfo           --------------------------
	.section	.note.nv.cuinfo,"",@"SHT_NOTE"
	.sectionflags	@"SHF_NOTE_NV_CUINFO"
        /*0018*/ 	.short	0x0002
        /*001a*/ 	.short	0x0064
        /*001c*/ 	.short	0x0082
	.zero		2


//--------------------- .nv.info                  --------------------------
	.section	.nv.info,"",@"SHT_CUDA_INFO"
	.align	4


	//----- nvinfo : EIATTR_REGCOUNT
	.align		4
        /*0000*/ 	.byte	0x04, 0x2f
        /*0002*/ 	.short	(.L_1 - .L_0)
	.align		4
.L_0:
        /*0004*/ 	.word	index@(_Z19selfAttentionKernelPKfS0_S0_Pfiif)
        /*0008*/ 	.word	0x00000020


	//----- nvinfo : EIATTR_FRAME_SIZE
	.align		4
.L_1:
        /*000c*/ 	.byte	0x04, 0x11
        /*000e*/ 	.short	(.L_3 - .L_2)
	.align		4
.L_2:
        /*0010*/ 	.word	index@($__internal_0_$__cuda_sm3x_div_rn_noftz_f32_slowpath)
        /*0014*/ 	.word	0x00000000


	//----- nvinfo : EIATTR_FRAME_SIZE
	.align		4
.L_3:
        /*0018*/ 	.byte	0x04, 0x11
        /*001a*/ 	.short	(.L_5 - .L_4)
	.align		4
.L_4:
        /*001c*/ 	.word	index@(_Z19selfAttentionKernelPKfS0_S0_Pfiif)
        /*0020*/ 	.word	0x00000000


	//----- nvinfo : EIATTR_MIN_STACK_SIZE
	.align		4
.L_5:
        /*0024*/ 	.byte	0x04, 0x12
        /*0026*/ 	.short	(.L_7 - .L_6)
	.align		4
.L_6:
        /*0028*/ 	.word	index@(_Z19selfAttentionKernelPKfS0_S0_Pfiif)
        /*002c*/ 	.word	0x00000000
.L_7:


//--------------------- .nv.compat                --------------------------
	.section	.nv.compat,"",@"SHT_CUDA_COMPAT_INFO"
	.align	4
        /*0000*/ 	.byte	0x02, 0x09, 0x00, 0x00, 0x02, 0x02, 0x01, 0x00, 0x02, 0x05, 0x05, 0x00, 0x03, 0x07, 0x01, 0x01
        /*0010*/ 	.byte	0x02, 0x03, 0x00, 0x00, 0x02, 0x06, 0x01, 0x00, 0x04, 0x0b, 0x08, 0x00, 0x01, 0x00, 0x00, 0x00
        /*0020*/ 	.byte	0x00, 0x00, 0x00, 0x00


//--------------------- .nv.info._Z19selfAttentionKernelPKfS0_S0_Pfiif --------------------------
	.section	.nv.info._Z19selfAttentionKernelPKfS0_S0_Pfiif,"",@"SHT_CUDA_INFO"
	.sectionflags	@""
	.align	4


	//----- nvinfo : EIATTR_CUDA_API_VERSION
	.align		4
        /*0000*/ 	.byte	0x04, 0x37
        /*0002*/ 	.short	(.L_9 - .L_8)
.L_8:
        /*0004*/ 	.word	0x00000082


	//----- nvinfo : EIATTR_KPARAM_INFO
	.align		4
.L_9:
        /*0008*/ 	.byte	0x04, 0x17
        /*000a*/ 	.short	(.L_11 - .L_10)
.L_10:
        /*000c*/ 	.word	0x00000000
        /*0010*/ 	.short	0x0006
        /*0012*/ 	.short	0x0028
        /*0014*/ 	.byte	0x00, 0xf0, 0x11, 0x00


	//----- nvinfo : EIATTR_KPARAM_INFO
	.align		4
.L_11:
        /*0018*/ 	.byte	0x04, 0x17
        /*001a*/ 	.short	(.L_13 - .L_12)
.L_12:
        /*001c*/ 	.word	0x00000000
        /*0020*/ 	.short	0x0005
        /*0022*/ 	.short	0x0024
        /*0024*/ 	.byte	0x00, 0xf0, 0x11, 0x00


	//----- nvinfo : EIATTR_KPARAM_INFO
	.align		4
.L_13:
        /*0028*/ 	.byte	0x04, 0x17
        /*002a*/ 	.short	(.L_15 - .L_14)
.L_14:
        /*002c*/ 	.word	0x00000000
        /*0030*/ 	.short	0x0004
        /*0032*/ 	.short	0x0020
        /*0034*/ 	.byte	0x00, 0xf0, 0x11, 0x00


	//----- nvinfo : EIATTR_KPARAM_INFO
	.align		4
.L_15:
        /*0038*/ 	.byte	0x04, 0x17
        /*003a*/ 	.short	(.L_17 - .L_16)
.L_16:
        /*003c*/ 	.word	0x00000000
        /*0040*/ 	.short	0x0003
        /*0042*/ 	.short	0x0018
        /*0044*/ 	.byte	0x00, 0xf5, 0x21, 0x00


	//----- nvinfo : EIATTR_KPARAM_INFO
	.align		4
.L_17:
        /*0048*/ 	.byte	0x04, 0x17
        /*004a*/ 	.short	(.L_19 - .L_18)
.L_18:
        /*004c*/ 	.word	0x00000000
        /*0050*/ 	.short	0x0002
        /*0052*/ 	.short	0x0010
        /*0054*/ 	.byte	0x00, 0xf5, 0x21, 0x00


	//----- nvinfo : EIATTR_KPARAM_INFO
	.align		4
.L_19:
        /*0058*/ 	.byte	0x04, 0x17
        /*005a*/ 	.short	(.L_21 - .L_20)
.L_20:
        /*005c*/ 	.word	0x00000000
        /*0060*/ 	.short	0x0001
        /*0062*/ 	.short	0x0008
        /*0064*/ 	.byte	0x00, 0xf5, 0x21, 0x00


	//----- nvinfo : EIATTR_KPARAM_INFO
	.align		4
.L_21:
        /*0068*/ 	.byte	0x04, 0x17
        /*006a*/ 	.short	(.L_23 - .L_22)
.L_22:
        /*006c*/ 	.word	0x00000000
        /*0070*/ 	.short	0x0000
        /*0072*/ 	.short	0x0000
        /*0074*/ 	.byte	0x00, 0xf5, 0x21, 0x00


	//----- nvinfo : EIATTR_SPARSE_MMA_MASK
	.align		4
.L_23:
        /*0078*/ 	.byte	0x03, 0x50
        /*007a*/ 	.short	0x0000


	//----- nvinfo : EIATTR_MAXREG_COUNT
	.align		4
        /*007c*/ 	.byte	0x03, 0x1b
        /*007e*/ 	.short	0x00ff


	//----- nvinfo : EIATTR_NUM_BARRIERS
	.align		4
        /*0080*/ 	.byte	0x02, 0x4c
        /*0082*/ 	.byte	0x01
	.zero		1


	//----- nvinfo : EIATTR_MERCURY_ISA_VERSION
	.align		4
        /*0084*/ 	.byte	0x03, 0x5f
        /*0086*/ 	.short	0x0101


	//----- nvinfo : EIATTR_COOP_GROUP_MASK_REGIDS
	.align		4
        /*0088*/ 	.byte	0x04, 0x29
        /*008a*/ 	.short	(.L_25 - .L_24)


	//   ....[0]....
.L_24:
        /*008c*/ 	.word	0xffffffff


	//   ....[1]....
        /*0090*/ 	.word	0xffffffff


	//   ....[2]....
        /*0094*/ 	.word	0xffffffff


	//   ....[3]....
        /*0098*/ 	.word	0xffffffff


	//   ....[4]....
        /*009c*/ 	.word	0xffffffff


	//   ....[5]....
        /*00a0*/ 	.word	0xffffffff


	//   ....[6]....
        /*00a4*/ 	.word	0xffffffff


	//   ....[7]....
        /*00a8*/ 	.word	0xffffffff


	//   ....[8]....
        /*00ac*/ 	.word	0xffffffff


	//   ....[9]....
        /*00b0*/ 	.word	0xffffffff


	//----- nvinfo : EIATTR_COOP_GROUP_INSTR_OFFSETS
	.align		4
.L_25:
        /*00b4*/ 	.byte	0x04, 0x28
        /*00b6*/ 	.short	(.L_27 - .L_26)


	//   ....[0]....
.L_26:
        /*00b8*/ 	.word	0x00000a00


	//   ....[1]....
        /*00bc*/ 	.word	0x00000a20


	//   ....[2]....
        /*00c0*/ 	.word	0x00000a40


	//   ....[3]....
        /*00c4*/ 	.word	0x00000a60


	//   ....[4]....
        /*00c8*/ 	.word	0x00000a80


	//   ....[5]....
        /*00cc*/ 	.word	0x00000b00


	//   ....[6]....
        /*00d0*/ 	.word	0x00000b20


	//   ....[7]....
        /*00d4*/ 	.word	0x00000b40


	//   ....[8]....
        /*00d8*/ 	.word	0x00000b60


	//   ....[9]....
        /*00dc*/ 	.word	0x00000b80


	//----- nvinfo : EIATTR_VRC_CTA_INIT_COUNT
	.align		4
.L_27:
        /*00e0*/ 	.byte	0x02, 0x4a
	.zero		1
	.zero		1


	//----- nvinfo : EIATTR_EXIT_INSTR_OFFSETS
	.align		4
        /*00e4*/ 	.byte	0x04, 0x1c
        /*00e6*/ 	.short	(.L_29 - .L_28)


	//   ....[0]....
.L_28:
        /*00e8*/ 	.word	0x00000c70


	//   ....[1]....
        /*00ec*/ 	.word	0x00001360


	//----- nvinfo : EIATTR_CRS_STACK_SIZE
	.align		4
.L_29:
        /*00f0*/ 	.byte	0x04, 0x1e
        /*00f2*/ 	.short	(.L_31 - .L_30)
.L_30:
        /*00f4*/ 	.word	0x00000000


	//----- nvinfo : EIATTR_CBANK_PARAM_SIZE
	.align		4
.L_31:
        /*00f8*/ 	.byte	0x03, 0x19
        /*00fa*/ 	.short	0x002c


	//----- nvinfo : EIATTR_PARAM_CBANK
	.align		4
        /*00fc*/ 	.byte	0x04, 0x0a
        /*00fe*/ 	.short	(.L_33 - .L_32)
	.align		4
.L_32:
        /*0100*/ 	.word	index@(.nv.constant0._Z19selfAttentionKernelPKfS0_S0_Pfiif)
        /*0104*/ 	.short	0x0380
        /*0106*/ 	.short	0x002c


	//----- nvinfo : EIATTR_SW_WAR
	.align		4
.L_33:
        /*0108*/ 	.byte	0x04, 0x36
        /*010a*/ 	.short	(.L_35 - .L_34)
.L_34:
        /*010c*/ 	.word	0x00000008
.L_35:


//--------------------- .nv.callgraph             --------------------------
	.section	.nv.callgraph,"",@"SHT_CUDA_CALLGRAPH"
	.align	4
	.sectionentsize	8
	.align		4
        /*0000*/ 	.word	0x00000000
	.align		4
        /*0004*/ 	.word	0xffffffff
	.align		4
        /*0008*/ 	.word	0x00000000
	.align		4
        /*000c*/ 	.word	0xfffffffe
	.align		4
        /*0010*/ 	.word	0x00000000
	.align		4
        /*0014*/ 	.word	0xfffffffd
	.align		4
        /*0018*/ 	.word	0x00000000
	.align		4
        /*001c*/ 	.word	0xfffffffc


//--------------------- .text._Z19selfAttentionKernelPKfS0_S0_Pfiif --------------------------
	.section	.text._Z19selfAttentionKernelPKfS0_S0_Pfiif,"ax",@progbits
	.align	128
        .global         _Z19selfAttentionKernelPKfS0_S0_Pfiif
        .type           _Z19selfAttentionKernelPKfS0_S0_Pfiif,@function
        .size           _Z19selfAttentionKernelPKfS0_S0_Pfiif,(.L_x_19 - _Z19selfAttentionKernelPKfS0_S0_Pfiif)
        .other          _Z19selfAttentionKernelPKfS0_S0_Pfiif,@"STO_CUDA_ENTRY STV_DEFAULT"
_Z19selfAttentionKernelPKfS0_S0_Pfiif:
.text._Z19selfAttentionKernelPKfS0_S0_Pfiif:
[----:B------:R-:W-:Y:S01]  /*0000*/  LDC R1, c[0x0][0x37c] ;  /* 0x0000df00ff017b82 */ /* 0x000fe20000000800 */
[----:B------:R-:W0:Y:S01]  /*0010*/  LDCU UR4, c[0x0][0x3a0] ;  /* 0x00007400ff0477ac */ /* 0x000e220008000800 */
[----:B------:R-:W1:Y:S01]  /*0020*/  S2R R19, SR_TID.Y ;  /* 0x0000000000137919 */ /* 0x000e620000002200 */
[----:B------:R-:W-:Y:S01]  /*0030*/  HFMA2 R23, -RZ, RZ, 0, 0 ;  /* 0x00000000ff177431 */ /* 0x000fe200000001ff */
[----:B------:R-:W2:Y:S01]  /*0040*/  LDCU UR10, c[0x0][0x3a8] ;  /* 0x00007500ff0a77ac */ /* 0x000ea20008000800 */
[----:B------:R-:W1:Y:S01]  /*0050*/  S2R R22, SR_CTAID.Y ;  /* 0x0000000000167919 */ /* 0x000e620000002600 */
[----:B------:R-:W3:Y:S01]  /*0060*/  LDCU.64 UR8, c[0x0][0x358] ;  /* 0x00006b00ff0877ac */ /* 0x000ee20008000a00 */
[----:B------:R-:W4:Y:S01]  /*0070*/  S2R R21, SR_TID.X ;  /* 0x0000000000157919 */ /* 0x000f220000002100 */
[----:B------:R-:W4:Y:S01]  /*0080*/  S2R R7, SR_CTAID.X ;  /* 0x0000000000077919 */ /* 0x000f220000002500 */
[----:B0-----:R-:W-:-:S04]  /*0090*/  MOV R4, UR4 ;  /* 0x0000000400047c02 */ /* 0x001fc80008000f00 */
[----:B------:R-:W-:Y:S02]  /*00a0*/  ISETP.GE.AND P0, PT, R4, 0x1, PT ;  /* 0x000000010400780c */ /* 0x000fe40003f06270 */
[----:B-1----:R-:W-:Y:S02]  /*00b0*/  LEA R22, R22, R19, 0x5 ;  /* 0x0000001316167211 */ /* 0x002fe400078e28ff */
[----:B----4-:R-:W-:-:S09]  /*00c0*/  LEA R20, R7, R21, 0x5 ;  /* 0x0000001507147211 */ /* 0x010fd200078e28ff */
[----:B--23--:R-:W-:Y:S05]  /*00d0*/  @!P0 BRA `(.L_x_0) ;  /* 0x00000008003c8947 */ /* 0x00cfea0003800000 */
[----:B------:R-:W0:Y:S01]  /*00e0*/  S2UR UR6, SR_CgaCtaId ;  /* 0x00000000000679c3 */ /* 0x000e220000008800 */
[----:B------:R-:W1:Y:S01]  /*00f0*/  LDCU UR7, c[0x0][0x3a4] ;  /* 0x00007480ff0777ac */ /* 0x000e620008000800 */
[----:B------:R-:W-:Y:S02]  /*0100*/  MOV R23, RZ ;  /* 0x000000ff00177202 */ /* 0x000fe40000000f00 */
[----:B------:R-:W-:Y:S01]  /*0110*/  MOV R16, R21 ;  /* 0x0000001500107202 */ /* 0x000fe20000000f00 */
[----:B------:R-:W-:Y:S02]  /*0120*/  UMOV UR4, 0x400 ;  /* 0x0000040000047882 */ /* 0x000fe40000000000 */
[----:B------:R-:W-:Y:S01]  /*0130*/  UIADD3 UR5, UPT, UPT, UR4, 0x1000, URZ ;  /* 0x0000100004057890 */ /* 0x000fe2000fffe0ff */
[----:B------:R-:W2:Y:S01]  /*0140*/  LDC.64 R4, c[0x0][0x3a0] ;  /* 0x0000e800ff047b82 */ /* 0x000ea20000000a00 */
[----:B-1----:R-:W-:Y:S02]  /*0150*/  IMAD R18, R20, UR7, R19 ;  /* 0x0000000714127c24 */ /* 0x002fe4000f8e0213 */
[----:B------:R-:W-:Y:S01]  /*0160*/  IMAD R17, R22, UR7, R21 ;  /* 0x0000000716117c24 */ /* 0x000fe2000f8e0215 */
[----:B0-----:R-:W-:-:S02]  /*0170*/  ULEA UR4, UR6, UR4, 0x18 ;  /* 0x0000000406047291 */ /* 0x001fc4000f8ec0ff */
[----:B------:R-:W-:-:S04]  /*0180*/  ULEA UR5, UR6, UR5, 0x18 ;  /* 0x0000000506057291 */ /* 0x000fc8000f8ec0ff */
[----:B------:R-:W-:Y:S01]  /*0190*/  LEA R6, R19, UR4, 0x7 ;  /* 0x0000000413067c11 */ /* 0x000fe2000f8e38ff */
[----:B------:R-:W-:Y:S01]  /*01a0*/  UMOV UR4, URZ ;  /* 0x000000ff00047c82 */ /* 0x000fe20008000000 */
[C---:B------:R-:W-:Y:S02]  /*01b0*/  LEA R0, R21.reuse, UR5, 0x2 ;  /* 0x0000000515007c11 */ /* 0x040fe4000f8e10ff */
[----:B------:R-:W-:Y:S02]  /*01c0*/  LEA R3, R21, R6, 0x2 ;  /* 0x0000000615037211 */ /* 0x000fe400078e10ff */
[----:B------:R-:W-:-:S07]  /*01d0*/  LEA R2, R19, R0, 0x7 ;  /* 0x0000000013027211 */ /* 0x000fce00078e38ff */
.L_x_1:
[----:B------:R-:W0:Y:S01]  /*01e0*/  LDC.64 R8, c[0x0][0x380] ;  /* 0x0000e000ff087b82 */ /* 0x000e220000000a00 */
[-C--:B--2---:R-:W-:Y:S01]  /*01f0*/  ISETP.GE.AND P0, PT, R16, R5.reuse, PT ;  /* 0x000000051000720c */ /* 0x084fe20003f06270 */
[----:B------:R-:W-:Y:S01]  /*0200*/  HFMA2 R27, -RZ, RZ, 0, 0 ;  /* 0x00000000ff1b7431 */ /* 0x000fe200000001ff */
[----:B------:R-:W-:Y:S02]  /*0210*/  ISETP.GE.AND P1, PT, R19, R5, PT ;  /* 0x000000051300720c */ /* 0x000fe40003f26270 */
[-C--:B------:R-:W-:Y:S02]  /*0220*/  ISETP.GE.U32.OR P0, PT, R22, R4.reuse, P0 ;  /* 0x000000041600720c */ /* 0x080fe40000706470 */
[----:B------:R-:W-:Y:S01]  /*0230*/  ISETP.GE.OR P1, PT, R20, R4, P1 ;  /* 0x000000041400720c */ /* 0x000fe20000f26670 */
[----:B------:R-:W1:Y:S01]  /*0240*/  LDC.64 R10, c[0x0][0x388] ;  /* 0x0000e200ff0a7b82 */ /* 0x000e620000000a00 */
[----:B------:R-:W-:Y:S01]  /*0250*/  MOV R24, RZ ;  /* 0x000000ff00187202 */ /* 0x000fe20000000f00 */
[----:B0-----:R-:W-:-:S08]  /*0260*/  IMAD.WIDE R8, R17, 0x4, R8 ;  /* 0x0000000411087825 */ /* 0x001fd000078e0208 */
[----:B------:R-:W2:Y:S01]  /*0270*/  @!P0 LDG.E.CONSTANT R24, desc[UR8][R8.64] ;  /* 0x0000000808188981 */ /* 0x000ea2000c1e9900 */
[----:B-1----:R-:W-:-:S05]  /*0280*/  IMAD.WIDE R10, R18, 0x4, R10 ;  /* 0x00000004120a7825 */ /* 0x002fca00078e020a */
[----:B------:R-:W3:Y:S04]  /*0290*/  @!P1 LDG.E.CONSTANT R27, desc[UR8][R10.64] ;  /* 0x000000080a1b9981 */ /* 0x000ee8000c1e9900 */
[----:B--2---:R-:W-:Y:S04]  /*02a0*/  STS [R3], R24 ;  /* 0x0000001803007388 */ /* 0x004fe80000000800 */
[----:B---3--:R-:W-:Y:S01]  /*02b0*/  STS [R2], R27 ;  /* 0x0000001b02007388 */ /* 0x008fe20000000800 */
[----:B------:R-:W-:Y:S06]  /*02c0*/  BAR.SYNC.DEFER_BLOCKING 0x0 ;  /* 0x0000000000007b1d */ /* 0x000fec0000010000 */
[----:B------:R-:W-:Y:S04]  /*02d0*/  LDS R29, [R0] ;  /* 0x00000000001d7984 */ /* 0x000fe80000000800 */
[----:B------:R-:W0:Y:S04]  /*02e0*/  LDS.128 R12, [R6] ;  /* 0x00000000060c7984 */ /* 0x000e280000000c00 */
[----:B------:R-:W1:Y:S04]  /*02f0*/  LDS R26, [R0+0x80] ;  /* 0x00008000001a7984 */ /* 0x000e680000000800 */
[----:B------:R-:W2:Y:S04]  /*0300*/  LDS R25, [R0+0x100] ;  /* 0x0001000000197984 */ /* 0x000ea80000000800 */
[----:B------:R-:W-:Y:S04]  /*0310*/  LDS.128 R8, [R6+0x10] ;  /* 0x0000100006087984 */ /* 0x000fe80000000c00 */
[----:B------:R-:W3:Y:S01]  /*0320*/  LDS R24, [R0+0x280] ;  /* 0x0002800000187984 */ /* 0x000ee20000000800 */
[----:B0-----:R-:W-:-:S04]  /*0330*/  FMUL R12, R12, R29 ;  /* 0x0000001d0c0c7220 */ /* 0x001fc80000400000 */
[----:B------:R-:W-:Y:S02]  /*0340*/  FADD R23, R12, R23 ;  /* 0x000000170c177221 */ /* 0x000fe40000000000 */
[----:B------:R-:W0:Y:S01]  /*0350*/  LDS R12, [R0+0x180] ;  /* 0x00018000000c7984 */ /* 0x000e220000000800 */
[----:B-1----:R-:W-:-:S03]  /*0360*/  FMUL R26, R26, R13 ;  /* 0x0000000d1a1a7220 */ /* 0x002fc60000400000 */
[----:B------:R-:W1:Y:S01]  /*0370*/  LDS R13, [R0+0x200] ;  /* 0x00020000000d7984 */ /* 0x000e620000000800 */
[----:B------:R-:W-:Y:S01]  /*0380*/  FADD R23, R23, R26 ;  /* 0x0000001a17177221 */ /* 0x000fe20000000000 */
[----:B--2---:R-:W-:-:S04]  /*0390*/  FMUL R14, R25, R14 ;  /* 0x0000000e190e7220 */ /* 0x004fc80000400000 */
[----:B------:R-:W-:Y:S02]  /*03a0*/  FADD R14, R23, R14 ;  /* 0x0000000e170e7221 */ /* 0x000fe40000000000 */
[----:B------:R-:W2:Y:S01]  /*03b0*/  LDS R23, [R0+0x300] ;  /* 0x0003000000177984 */ /* 0x000ea20000000800 */
[----:B---3--:R-:W-:-:S03]  /*03c0*/  FMUL R24, R24, R9 ;  /* 0x0000000918187220 */ /* 0x008fc60000400000 */
[----:B------:R-:W-:Y:S01]  /*03d0*/  LDS R9, [R0+0x400] ;  /* 0x0004000000097984 */ /* 0x000fe20000000800 */
[----:B0-----:R-:W-:Y:S01]  /*03e0*/  FMUL R15, R12, R15 ;  /* 0x0000000f0c0f7220 */ /* 0x001fe20000400000 */
[----:B-1----:R-:W-:-:S03]  /*03f0*/  FMUL R13, R8, R13 ;  /* 0x0000000d080d7220 */ /* 0x002fc60000400000 */
[----:B------:R-:W-:Y:S01]  /*0400*/  FADD R14, R14, R15 ;  /* 0x0000000f0e0e7221 */ /* 0x000fe20000000000 */
[----:B------:R-:W0:Y:S03]  /*0410*/  LDS R8, [R0+0x380] ;  /* 0x0003800000087984 */ /* 0x000e260000000800 */
[----:B------:R-:W-:Y:S02]  /*0420*/  FADD R25, R14, R13 ;  /* 0x0000000d0e197221 */ /* 0x000fe40000000000 */
[----:B------:R-:W1:Y:S02]  /*0430*/  LDS.128 R12, [R6+0x20] ;  /* 0x00002000060c7984 */ /* 0x000e640000000c00 */
[----:B------:R-:W-:Y:S02]  /*0440*/  FADD R25, R25, R24 ;  /* 0x0000001819197221 */ /* 0x000fe40000000000 */
[----:B------:R-:W3:Y:S01]  /*0450*/  LDS R24, [R0+0x480] ;  /* 0x0004800000187984 */ /* 0x000ee20000000800 */
[----:B--2---:R-:W-:-:S03]  /*0460*/  FMUL R10, R23, R10 ;  /* 0x0000000a170a7220 */ /* 0x004fc60000400000 */
[----:B------:R-:W2:Y:S01]  /*0470*/  LDS R23, [R0+0x500] ;  /* 0x0005000000177984 */ /* 0x000ea20000000800 */
[----:B------:R-:W-:Y:S01]  /*0480*/  FADD R10, R25, R10 ;  /* 0x0000000a190a7221 */ /* 0x000fe20000000000 */
[----:B0-----:R-:W-:-:S04]  /*0490*/  FMUL R11, R8, R11 ;  /* 0x0000000b080b7220 */ /* 0x001fc80000400000 */
[----:B------:R-:W-:Y:S01]  /*04a0*/  FADD R10, R10, R11 ;  /* 0x0000000b0a0a7221 */ /* 0x000fe20000000000 */
[----:B-1----:R-:W-:Y:S02]  /*04b0*/  FMUL R9, R12, R9 ;  /* 0x000000090c097220 */ /* 0x002fe40000400000 */
[----:B------:R-:W0:Y:S02]  /*04c0*/  LDS R12, [R0+0x580] ;  /* 0x00058000000c7984 */ /* 0x000e240000000800 */
[----:B------:R-:W-:Y:S01]  /*04d0*/  FADD R9, R10, R9 ;  /* 0x000000090a097221 */ /* 0x000fe20000000000 */
[----:B---3--:R-:W-:Y:S02]  /*04e0*/  FMUL R24, R24, R13 ;  /* 0x0000000d18187220 */ /* 0x008fe40000400000 */
[----:B------:R-:W-:Y:S02]  /*04f0*/  LDS R13, [R0+0x600] ;  /* 0x00060000000d7984 */ /* 0x000fe40000000800 */
[----:B------:R-:W-:-:S02]  /*0500*/  FADD R25, R9, R24 ;  /* 0x0000001809197221 */ /* 0x000fc40000000000 */
[----:B------:R-:W1:Y:S04]  /*0510*/  LDS.128 R8, [R6+0x30] ;  /* 0x0000300006087984 */ /* 0x000e680000000c00 */
        /* <DEDUP_REMOVED lines=51> */
[----:B------:R-:W1:Y:S01]  /*0850*/  LDS.128 R8, [R6+0x70] ;  /* 0x0000700006087984 */ /* 0x000e620000000c00 */
[----:B--2---:R-:W-:-:S03]  /*0860*/  FMUL R14, R23, R14 ;  /* 0x0000000e170e7220 */ /* 0x004fc60000400000 */
[----:B------:R-:W2:Y:S01]  /*0870*/  LDS R24, [R0+0xe80] ;  /* 0x000e800000187984 */ /* 0x000ea20000000800 */
[----:B------:R-:W-:-:S03]  /*0880*/  FADD R25, R25, R14 ;  /* 0x0000000e19197221 */ /* 0x000fc60000000000 */
[----:B------:R-:W3:Y:S04]  /*0890*/  LDS R23, [R0+0xf00] ;  /* 0x000f000000177984 */ /* 0x000ee80000000800 */
[----:B------:R-:W4:Y:S01]  /*08a0*/  LDS R14, [R0+0xf80] ;  /* 0x000f8000000e7984 */ /* 0x000f220000000800 */
[----:B------:R-:W-:-:S06]  /*08b0*/  UIADD3 UR4, UPT, UPT, UR4, 0x20, URZ ;  /* 0x0000002004047890 */ /* 0x000fcc000fffe0ff */
[----:B------:R-:W-:Y:S01]  /*08c0*/  ISETP.LE.AND P0, PT, R4, UR4, PT ;  /* 0x0000000404007c0c */ /* 0x000fe2000bf03270 */
[----:B0-----:R-:W-:-:S04]  /*08d0*/  FMUL R12, R12, R15 ;  /* 0x0000000f0c0c7220 */ /* 0x001fc80000400000 */
[----:B------:R-:W-:Y:S01]  /*08e0*/  FADD R12, R25, R12 ;  /* 0x0000000c190c7221 */ /* 0x000fe20000000000 */
[----:B-1----:R-:W-:Y:S01]  /*08f0*/  FMUL R13, R8, R13 ;  /* 0x0000000d080d7220 */ /* 0x002fe20000400000 */
[----:B--2---:R-:W-:-:S03]  /*0900*/  FMUL R9, R24, R9 ;  /* 0x0000000918097220 */ /* 0x004fc60000400000 */
[----:B------:R-:W-:Y:S01]  /*0910*/  FADD R12, R12, R13 ;  /* 0x0000000d0c0c7221 */ /* 0x000fe20000000000 */
[----:B---3--:R-:W-:-:S03]  /*0920*/  FMUL R10, R23, R10 ;  /* 0x0000000a170a7220 */ /* 0x008fc60000400000 */
[----:B------:R-:W-:Y:S01]  /*0930*/  FADD R9, R12, R9 ;  /* 0x000000090c097221 */ /* 0x000fe20000000000 */
[----:B----4-:R-:W-:-:S03]  /*0940*/  FMUL R14, R14, R11 ;  /* 0x0000000b0e0e7220 */ /* 0x010fc60000400000 */
[----:B------:R-:W-:Y:S01]  /*0950*/  FADD R9, R9, R10 ;  /* 0x0000000a09097221 */ /* 0x000fe20000000000 */
[----:B------:R-:W-:Y:S02]  /*0960*/  IADD3 R19, PT, PT, R19, 0x20, RZ ;  /* 0x0000002013137810 */ /* 0x000fe40007ffe0ff */
[----:B------:R-:W-:Y:S01]  /*0970*/  IADD3 R16, PT, PT, R16, 0x20, RZ ;  /* 0x0000002010107810 */ /* 0x000fe20007ffe0ff */
[----:B------:R-:W-:Y:S01]  /*0980*/  FADD R23, R9, R14 ;  /* 0x0000000e09177221 */ /* 0x000fe20000000000 */
[----:B------:R-:W-:Y:S02]  /*0990*/  IADD3 R17, PT, PT, R17, 0x20, RZ ;  /* 0x0000002011117810 */ /* 0x000fe40007ffe0ff */
[----:B------:R-:W-:Y:S01]  /*09a0*/  IADD3 R18, PT, PT, R18, 0x20, RZ ;  /* 0x0000002012127810 */ /* 0x000fe20007ffe0ff */
[----:B------:R-:W-:Y:S06]  /*09b0*/  BAR.SYNC.DEFER_BLOCKING 0x0 ;  /* 0x0000000000007b1d */ /* 0x000fec0000010000 */
[----:B------:R-:W-:Y:S05]  /*09c0*/  @!P0 BRA `(.L_x_1) ;  /* 0xfffffff800048947 */ /* 0x000fea000383ffff */
.L_x_0:
[----:B------:R-:W-:Y:S01]  /*09d0*/  FMUL R23, R23, UR10 ;  /* 0x0000000a17177c20 */ /* 0x000fe20008400000 */
[----:B------:R-:W-:Y:S01]  /*09e0*/  BSSY.RECONVERGENT B0, `(.L_x_2) ;  /* 0x0000028000007945 */ /* 0x000fe20003800200 */
[----:B------:R-:W-:-:S03]  /*09f0*/  ISETP.GE.AND P2, PT, R4, 0x1, PT ;  /* 0x000000010400780c */ /* 0x000fc60003f46270 */
[----:B------:R-:W0:Y:S02]  /*0a00*/  SHFL.DOWN PT, R0, R23, 0x10, 0x1f ;  /* 0x0a001f0017007f89 */ /* 0x000e2400000e0000 */
[----:B0-----:R-:W-:-:S05]  /*0a10*/  FMNMX R0, R23, R0, !PT ;  /* 0x0000000017007209 */ /* 0x001fca0007800000 */
        /* <DEDUP_REMOVED lines=8> */
[----:B------:R-:W-:-:S04]  /*0aa0*/  FADD R6, R23, -R6 ;  /* 0x8000000617067221 */ /* 0x000fc80000000000 */
[----:B------:R-:W-:-:S05]  /*0ab0*/  FMUL R6, R6, 1.4426950216293334961 ;  /* 0x3fb8aa3b06067820 */ /* 0x000fca0000400000 */
[----:B------:R-:W-:-:S13]  /*0ac0*/  FSETP.GEU.AND P0, PT, R6, -126, PT ;  /* 0xc2fc00000600780b */ /* 0x000fda0003f0e000 */
[----:B------:R-:W-:-:S04]  /*0ad0*/  @!P0 FMUL R6, R6, 0.5 ;  /* 0x3f00000006068820 */ /* 0x000fc80000400000 */
[----:B------:R-:W0:Y:S02]  /*0ae0*/  MUFU.EX2 R0, R6 ;  /* 0x0000000600007308 */ /* 0x000e240000000800 */
[----:B0-----:R-:W-:-:S05]  /*0af0*/  @!P0 FMUL R0, R0, R0 ;  /* 0x0000000000008220 */ /* 0x001fca0000400000 */
[----:B------:R-:W0:Y:S02]  /*0b00*/  SHFL.DOWN PT, R3, R0, 0x10, 0x1f ;  /* 0x0a001f0000037f89 */ /* 0x000e2400000e0000 */
[----:B0-----:R-:W-:-:S05]  /*0b10*/  FADD R3, R0, R3 ;  /* 0x0000000300037221 */ /* 0x001fca0000000000 */
[----:B------:R-:W0:Y:S02]  /*0b20*/  SHFL.DOWN PT, R2, R3, 0x8, 0x1f ;  /* 0x09001f0003027f89 */ /* 0x000e2400000e0000 */
[----:B0-----:R-:W-:-:S05]  /*0b30*/  FADD R2, R3, R2 ;  /* 0x0000000203027221 */ /* 0x001fca0000000000 */
[----:B------:R-:W0:Y:S02]  /*0b40*/  SHFL.DOWN PT, R5, R2, 0x4, 0x1f ;  /* 0x08801f0002057f89 */ /* 0x000e2400000e0000 */
[----:B0-----:R-:W-:-:S05]  /*0b50*/  FADD R5, R2, R5 ;  /* 0x0000000502057221 */ /* 0x001fca0000000000 */
[----:B------:R-:W0:Y:S02]  /*0b60*/  SHFL.DOWN PT, R8, R5, 0x2, 0x1f ;  /* 0x08401f0005087f89 */ /* 0x000e2400000e0000 */
[----:B0-----:R-:W-:-:S05]  /*0b70*/  FADD R8, R5, R8 ;  /* 0x0000000805087221 */ /* 0x001fca0000000000 */
[----:B------:R-:W0:Y:S02]  /*0b80*/  SHFL.DOWN PT, R9, R8, 0x1, 0x1f ;  /* 0x08201f0008097f89 */ /* 0x000e2400000e0000 */
[----:B0-----:R-:W-:-:S04]  /*0b90*/  FADD R11, R8, R9 ;  /* 0x00000009080b7221 */ /* 0x001fc80000000000 */
[----:B------:R-:W0:Y:S08]  /*0ba0*/  MUFU.RCP R6, R11 ;  /* 0x0000000b00067308 */ /* 0x000e300000001000 */
[----:B------:R-:W1:Y:S01]  /*0bb0*/  FCHK P0, R0, R11 ;  /* 0x0000000b00007302 */ /* 0x000e620000000000 */
[----:B0-----:R-:W-:-:S04]  /*0bc0*/  FFMA R9, -R11, R6, 1 ;  /* 0x3f8000000b097423 */ /* 0x001fc80000000106 */
[----:B------:R-:W-:-:S04]  /*0bd0*/  FFMA R9, R6, R9, R6 ;  /* 0x0000000906097223 */ /* 0x000fc80000000006 */
[----:B------:R-:W-:-:S04]  /*0be0*/  FFMA R6, R0, R9, RZ ;  /* 0x0000000900067223 */ /* 0x000fc800000000ff */
[----:B------:R-:W-:-:S04]  /*0bf0*/  FFMA R23, -R11, R6, R0 ;  /* 0x000000060b177223 */ /* 0x000fc80000000100 */
[----:B------:R-:W-:Y:S01]  /*0c00*/  FFMA R23, R9, R23, R6 ;  /* 0x0000001709177223 */ /* 0x000fe20000000006 */
[----:B-1----:R-:W-:Y:S06]  /*0c10*/  @!P0 BRA `(.L_x_3) ;  /* 0x0000000000108947 */ /* 0x002fec0003800000 */
[----:B------:R-:W-:Y:S02]  /*0c20*/  MOV R3, R0 ;  /* 0x0000000000037202 */ /* 0x000fe40000000f00 */
[----:B------:R-:W-:-:S07]  /*0c30*/  MOV R2, 0xc50 ;  /* 0x00000c5000027802 */ /* 0x000fce0000000f00 */
[----:B------:R-:W-:Y:S05]  /*0c40*/  CALL.REL.NOINC `($__internal_0_$__cuda_sm3x_div_rn_noftz_f32_slowpath) ;  /* 0x0000000400c87944 */ /* 0x000fea0003c00000 */
[----:B------:R-:W-:-:S07]  /*0c50*/  MOV R23, R0 ;  /* 0x0000000000177202 */ /* 0x000fce0000000f00 */
.L_x_3:
[----:B------:R-:W-:Y:S05]  /*0c60*/  BSYNC.RECONVERGENT B0 ;  /* 0x0000000000007941 */ /* 0x000fea0003800200 */
.L_x_2:
[----:B------:R-:W-:Y:S05]  /*0c70*/  @!P2 EXIT ;  /* 0x000000000000a94d */ /* 0x000fea0003800000 */
[----:B------:R-:W0:Y:S01]  /*0c80*/  S2R R5, SR_CTAID.X ;  /* 0x0000000000057919 */ /* 0x000e220000002500 */
[----:B------:R-:W1:Y:S01]  /*0c90*/  LDC.64 R26, c[0x0][0x398] ;  /* 0x0000e600ff1a7b82 */ /* 0x000e620000000a00 */
[----:B------:R-:W2:Y:S01]  /*0ca0*/  LDCU.64 UR4, c[0x0][0x3a0] ;  /* 0x00007400ff0477ac */ /* 0x000ea20008000a00 */
[----:B------:R-:W0:Y:S01]  /*0cb0*/  S2R R0, SR_TID.X ;  /* 0x0000000000007919 */ /* 0x000e220000002100 */
[----:B--2---:R-:W-:Y:S01]  /*0cc0*/  ISETP.GE.AND P0, PT, R20, UR5, PT ;  /* 0x0000000514007c0c */ /* 0x004fe2000bf06270 */
[----:B------:R-:W-:Y:S02]  /*0cd0*/  IMAD R2, R21, UR5, R21 ;  /* 0x0000000515027c24 */ /* 0x000fe4000f8e0215 */
[C---:B------:R-:W-:Y:S01]  /*0ce0*/  IMAD R3, R22.reuse, UR5, R20 ;  /* 0x0000000516037c24 */ /* 0x040fe2000f8e0214 */
[----:B------:R-:W-:Y:S01]  /*0cf0*/  ISETP.LT.AND P0, PT, R22, UR4, !P0 ;  /* 0x0000000416007c0c */ /* 0x000fe2000c701270 */
[----:B------:R-:W-:Y:S01]  /*0d00*/  UMOV UR4, URZ ;  /* 0x000000ff00047c82 */ /* 0x000fe20008000000 */
[----:B------:R-:W-:Y:S01]  /*0d10*/  LEA R22, R7, R2, 0x5 ;  /* 0x0000000207167211 */ /* 0x000fe200078e28ff */
[----:B-1----:R-:W-:Y:S01]  /*0d20*/  IMAD.WIDE R26, R3, 0x4, R26 ;  /* 0x00000004031a7825 */ /* 0x002fe200078e021a */
[----:B0-----:R-:W-:-:S09]  /*0d30*/  LEA R20, R5, R0, 0x5 ;  /* 0x0000000005147211 */ /* 0x001fd200078e28ff */
.L_x_6:
[----:B0-----:R-:W0:Y:S01]  /*0d40*/  LDC.64 R2, c[0x0][0x3a0] ;  /* 0x0000e800ff027b82 */ /* 0x001e220000000a00 */
[----:B------:R-:W-:Y:S01]  /*0d50*/  HFMA2 R6, -RZ, RZ, 0, 0 ;  /* 0x00000000ff067431 */ /* 0x000fe200000001ff */
[----:B0-----:R-:W-:-:S04]  /*0d60*/  ISETP.GE.AND P1, PT, R21, R2, PT ;  /* 0x000000021500720c */ /* 0x001fc80003f26270 */
[----:B------:R-:W-:-:S13]  /*0d70*/  ISETP.GE.OR P1, PT, R20, R3, P1 ;  /* 0x000000031400720c */ /* 0x000fda0000f26670 */
[----:B------:R-:W0:Y:S02]  /*0d80*/  @!P1 LDC.64 R4, c[0x0][0x390] ;  /* 0x0000e400ff049b82 */ /* 0x000e240000000a00 */
[----:B0-----:R-:W-:-:S05]  /*0d90*/  @!P1 IMAD.WIDE R4, R22, 0x4, R4 ;  /* 0x0000000416049825 */ /* 0x001fca00078e0204 */
[----:B------:R-:W2:Y:S01]  /*0da0*/  @!P1 LDG.E.CONSTANT R6, desc[UR8][R4.64] ;  /* 0x0000000804069981 */ /* 0x000ea2000c1e9900 */
[----:B------:R-:W0:Y:S01]  /*0db0*/  S2UR UR6, SR_CgaCtaId ;  /* 0x00000000000679c3 */ /* 0x000e220000008800 */
[----:B------:R-:W-:Y:S01]  /*0dc0*/  UMOV UR5, 0x400 ;  /* 0x0000040000057882 */ /* 0x000fe20000000000 */
[----:B------:R-:W-:Y:S01]  /*0dd0*/  UIADD3 UR4, UPT, UPT, UR4, 0x20, URZ ;  /* 0x0000002004047890 */ /* 0x000fe2000fffe0ff */
[----:B-1----:R-:W1:Y:S01]  /*0de0*/  S2R R25, SR_TID.Y ;  /* 0x0000000000197919 */ /* 0x002e620000002200 */
[----:B------:R-:W-:Y:S01]  /*0df0*/  UIADD3 UR5, UPT, UPT, UR5, 0x2000, URZ ;  /* 0x0000200005057890 */ /* 0x000fe2000fffe0ff */
[----:B------:R-:W-:Y:S03]  /*0e00*/  BSSY.RECONVERGENT B0, `(.L_x_4) ;  /* 0x0000051000007945 */ /* 0x000fe60003800200 */
[----:B------:R-:W-:Y:S01]  /*0e10*/  ISETP.LE.AND P1, PT, R2, UR4, PT ;  /* 0x0000000402007c0c */ /* 0x000fe2000bf23270 */
[----:B0-----:R-:W-:-:S06]  /*0e20*/  ULEA UR5, UR6, UR5, 0x18 ;  /* 0x0000000506057291 */ /* 0x001fcc000f8ec0ff */
[----:B-1----:R-:W-:-:S04]  /*0e30*/  LEA R25, R25, UR5, 0x7 ;  /* 0x0000000519197c11 */ /* 0x002fc8000f8e38ff */
[----:B------:R-:W-:-:S05]  /*0e40*/  LEA R7, R0, R25, 0x2 ;  /* 0x0000001900077211 */ /* 0x000fca00078e10ff */
[----:B--2---:R0:W-:Y:S01]  /*0e50*/  STS [R7], R6 ;  /* 0x0000000607007388 */ /* 0x0041e20000000800 */
[----:B------:R-:W-:Y:S06]  /*0e60*/  BAR.SYNC.DEFER_BLOCKING 0x0 ;  /* 0x0000000000007b1d */ /* 0x000fec0000010000 */
[----:B------:R-:W-:Y:S05]  /*0e70*/  @!P0 BRA `(.L_x_5) ;  /* 0x0000000400248947 */ /* 0x000fea0003800000 */
[----:B------:R-:W1:Y:S04]  /*0e80*/  LDS.128 R12, [R25] ;  /* 0x00000000190c7984 */ /* 0x000e680000000c00 */
[----:B0-----:R-:W0:Y:S04]  /*0e90*/  LDS.128 R4, [R25+0x10] ;  /* 0x0000100019047984 */ /* 0x001e280000000c00 */
[----:B------:R-:W2:Y:S01]  /*0ea0*/  LDS.128 R8, [R25+0x20] ;  /* 0x0000200019087984 */ /* 0x000ea20000000c00 */
[----:B-1----:R-:W-:Y:S01]  /*0eb0*/  FMUL R12, R12, R23 ;  /* 0x000000170c0c7220 */ /* 0x002fe20000400000 */
[C---:B------:R-:W-:Y:S01]  /*0ec0*/  FMUL R13, R23.reuse, R13 ;  /* 0x0000000d170d7220 */ /* 0x040fe20000400000 */
[C---:B------:R-:W-:Y:S01]  /*0ed0*/  FMUL R14, R23.reuse, R14 ;  /* 0x0000000e170e7220 */ /* 0x040fe20000400000 */
[C---:B------:R-:W-:Y:S01]  /*0ee0*/  FMUL R2, R23.reuse, R15 ;  /* 0x0000000f17027220 */ /* 0x040fe20000400000 */
[----:B------:R-:W-:Y:S01]  /*0ef0*/  FADD R12, RZ, R12 ;  /* 0x0000000cff0c7221 */ /* 0x000fe20000000000 */
[----:B0-----:R-:W-:Y:S01]  /*0f00*/  FMUL R4, R4, R23 ;  /* 0x0000001704047220 */ /* 0x001fe20000400000 */
[C---:B------:R-:W-:Y:S01]  /*0f10*/  FMUL R5, R23.reuse, R5 ;  /* 0x0000000517057220 */ /* 0x040fe20000400000 */
[----:B------:R-:W-:Y:S01]  /*0f20*/  FMUL R6, R23, R6 ;  /* 0x0000000617067220 */ /* 0x000fe20000400000 */
[----:B------:R-:W-:Y:S01]  /*0f30*/  FADD R13, R13, R12 ;  /* 0x0000000c0d0d7221 */ /* 0x000fe20000000000 */
[----:B--2---:R-:W-:Y:S01]  /*0f40*/  FMUL R8, R8, R23 ;  /* 0x0000001708087220 */ /* 0x004fe20000400000 */
[C---:B------:R-:W-:Y:S01]  /*0f50*/  FMUL R9, R23.reuse, R9 ;  /* 0x0000000917097220 */ /* 0x040fe20000400000 */
[----:B------:R-:W-:Y:S01]  /*0f60*/  FMUL R10, R23, R10 ;  /* 0x0000000a170a7220 */ /* 0x000fe20000400000 */
[----:B------:R-:W-:-:S02]  /*0f70*/  FADD R17, R14, R13 ;  /* 0x0000000d0e117221 */ /* 0x000fc40000000000 */
[----:B------:R-:W0:Y:S02]  /*0f80*/  LDS.128 R12, [R25+0x30] ;  /* 0x00003000190c7984 */ /* 0x000e240000000c00 */
[----:B------:R-:W-:Y:S01]  /*0f90*/  FADD R17, R2, R17 ;  /* 0x0000001102117221 */ /* 0x000fe20000000000 */
[----:B------:R-:W-:-:S03]  /*0fa0*/  FMUL R2, R23, R7 ;  /* 0x0000000717027220 */ /* 0x000fc60000400000 */
[----:B------:R-:W-:-:S04]  /*0fb0*/  FADD R4, R4, R17 ;  /* 0x0000001104047221 */ /* 0x000fc80000000000 */
[----:B------:R-:W-:-:S04]  /*0fc0*/  FADD R5, R5, R4 ;  /* 0x0000000405057221 */ /* 0x000fc80000000000 */
[----:B------:R-:W-:Y:S02]  /*0fd0*/  FADD R17, R6, R5 ;  /* 0x0000000506117221 */ /* 0x000fe40000000000 */
[----:B------:R-:W1:Y:S02]  /*0fe0*/  LDS.128 R4, [R25+0x40] ;  /* 0x0000400019047984 */ /* 0x000e640000000c00 */
[----:B------:R-:W-:Y:S01]  /*0ff0*/  FADD R17, R2, R17 ;  /* 0x0000001102117221 */ /* 0x000fe20000000000 */
[----:B------:R-:W-:-:S03]  /*1000*/  FMUL R2, R23, R11 ;  /* 0x0000000b17027220 */ /* 0x000fc60000400000 */
[----:B------:R-:W-:-:S04]  /*1010*/  FADD R8, R8, R17 ;  /* 0x0000001108087221 */ /* 0x000fc80000000000 */
[----:B------:R-:W-:-:S04]  /*1020*/  FADD R9, R9, R8 ;  /* 0x0000000809097221 */ /* 0x000fc80000000000 */
[----:B------:R-:W-:Y:S02]  /*1030*/  FADD R17, R10, R9 ;  /* 0x000000090a117221 */ /* 0x000fe40000000000 */
[----:B------:R-:W2:Y:S02]  /*1040*/  LDS.128 R8, [R25+0x50] ;  /* 0x0000500019087984 */ /* 0x000ea40000000c00 */
[----:B------:R-:W-:Y:S01]  /*1050*/  FADD R17, R2, R17 ;  /* 0x0000001102117221 */ /* 0x000fe20000000000 */
[----:B0-----:R-:W-:Y:S01]  /*1060*/  FMUL R12, R12, R23 ;  /* 0x000000170c0c7220 */ /* 0x001fe20000400000 */
[C---:B------:R-:W-:Y:S01]  /*1070*/  FMUL R13, R23.reuse, R13 ;  /* 0x0000000d170d7220 */ /* 0x040fe20000400000 */
[C---:B------:R-:W-:Y:S01]  /*1080*/  FMUL R14, R23.reuse, R14 ;  /* 0x0000000e170e7220 */ /* 0x040fe20000400000 */
[----:B------:R-:W-:Y:S01]  /*1090*/  FMUL R2, R23, R15 ;  /* 0x0000000f17027220 */ /* 0x000fe20000400000 */
[----:B------:R-:W-:-:S04]  /*10a0*/  FADD R12, R12, R17 ;  /* 0x000000110c0c7221 */ /* 0x000fc80000000000 */
[----:B------:R-:W-:-:S04]  /*10b0*/  FADD R13, R13, R12 ;  /* 0x0000000c0d0d7221 */ /* 0x000fc80000000000 */
[----:B------:R-:W-:Y:S02]  /*10c0*/  FADD R17, R14, R13 ;  /* 0x0000000d0e117221 */ /* 0x000fe40000000000 */
[----:B------:R-:W0:Y:S02]  /*10d0*/  LDS.128 R12, [R25+0x60] ;  /* 0x00006000190c7984 */ /* 0x000e240000000c00 */
[----:B------:R-:W-:Y:S01]  /*10e0*/  FADD R17, R2, R17 ;  /* 0x0000001102117221 */ /* 0x000fe20000000000 */
[----:B-1----:R-:W-:Y:S01]  /*10f0*/  FMUL R4, R4, R23 ;  /* 0x0000001704047220 */ /* 0x002fe20000400000 */
[C---:B------:R-:W-:Y:S01]  /*1100*/  FMUL R5, R23.reuse, R5 ;  /* 0x0000000517057220 */ /* 0x040fe20000400000 */
[C---:B------:R-:W-:Y:S01]  /*1110*/  FMUL R6, R23.reuse, R6 ;  /* 0x0000000617067220 */ /* 0x040fe20000400000 */
[----:B------:R-:W-:Y:S01]  /*1120*/  FMUL R7, R23, R7 ;  /* 0x0000000717077220 */ /* 0x000fe20000400000 */
[----:B------:R-:W-:Y:S02]  /*1130*/  FADD R4, R4, R17 ;  /* 0x0000001104047221 */ /* 0x000fe40000000000 */
[----:B------:R-:W1:Y:S02]  /*1140*/  LDS.128 R16, [R25+0x70] ;  /* 0x0000700019107984 */ /* 0x000e640000000c00 */
[----:B------:R-:W-:-:S04]  /*1150*/  FADD R5, R5, R4 ;  /* 0x0000000405057221 */ /* 0x000fc80000000000 */
[----:B------:R-:W-:Y:S01]  /*1160*/  FADD R6, R6, R5 ;  /* 0x0000000506067221 */ /* 0x000fe20000000000 */
[----:B--2---:R-:W-:-:S03]  /*1170*/  FMUL R8, R8, R23 ;  /* 0x0000001708087220 */ /* 0x004fc60000400000 */
[----:B------:R-:W-:Y:S01]  /*1180*/  FADD R7, R7, R6 ;  /* 0x0000000607077221 */ /* 0x000fe20000000000 */
[C---:B------:R-:W-:Y:S01]  /*1190*/  FMUL R9, R23.reuse, R9 ;  /* 0x0000000917097220 */ /* 0x040fe20000400000 */
[C---:B------:R-:W-:Y:S01]  /*11a0*/  FMUL R10, R23.reuse, R10 ;  /* 0x0000000a170a7220 */ /* 0x040fe20000400000 */
[----:B------:R-:W-:Y:S01]  /*11b0*/  FMUL R11, R23, R11 ;  /* 0x0000000b170b7220 */ /* 0x000fe20000400000 */
[----:B------:R-:W-:-:S04]  /*11c0*/  FADD R8, R8, R7 ;  /* 0x0000000708087221 */ /* 0x000fc80000000000 */
[----:B------:R-:W-:-:S04]  /*11d0*/  FADD R9, R9, R8 ;  /* 0x0000000809097221 */ /* 0x000fc80000000000 */
[----:B------:R-:W-:-:S04]  /*11e0*/  FADD R10, R10, R9 ;  /* 0x000000090a0a7221 */ /* 0x000fc80000000000 */
[----:B------:R-:W-:Y:S01]  /*11f0*/  FADD R11, R11, R10 ;  /* 0x0000000a0b0b7221 */ /* 0x000fe20000000000 */
[----:B0-----:R-:W-:Y:S01]  /*1200*/  FMUL R12, R12, R23 ;  /* 0x000000170c0c7220 */ /* 0x001fe20000400000 */
[C---:B------:R-:W-:Y:S01]  /*1210*/  FMUL R13, R23.reuse, R13 ;  /* 0x0000000d170d7220 */ /* 0x040fe20000400000 */
[C---:B------:R-:W-:Y:S01]  /*1220*/  FMUL R14, R23.reuse, R14 ;  /* 0x0000000e170e7220 */ /* 0x040fe20000400000 */
[----:B------:R-:W-:Y:S01]  /*1230*/  FMUL R15, R23, R15 ;  /* 0x0000000f170f7220 */ /* 0x000fe20000400000 */
[----:B------:R-:W-:-:S04]  /*1240*/  FADD R12, R12, R11 ;  /* 0x0000000b0c0c7221 */ /* 0x000fc80000000000 */
[----:B------:R-:W-:Y:S01]  /*1250*/  FADD R13, R13, R12 ;  /* 0x0000000c0d0d7221 */ /* 0x000fe20000000000 */
[----:B-1----:R-:W-:Y:S01]  /*1260*/  FMUL R16, R16, R23 ;  /* 0x0000001710107220 */ /* 0x002fe20000400000 */
[C---:B------:R-:W-:Y:S01]  /*1270*/  FMUL R17, R23.reuse, R17 ;  /* 0x0000001117117220 */ /* 0x040fe20000400000 */
[C---:B------:R-:W-:Y:S01]  /*1280*/  FMUL R18, R23.reuse, R18 ;  /* 0x0000001217127220 */ /* 0x040fe20000400000 */
[----:B------:R-:W-:Y:S01]  /*1290*/  FADD R14, R14, R13 ;  /* 0x0000000d0e0e7221 */ /* 0x000fe20000000000 */
[----:B------:R-:W-:-:S03]  /*12a0*/  FMUL R19, R23, R19 ;  /* 0x0000001317137220 */ /* 0x000fc60000400000 */
[----:B------:R-:W-:-:S04]  /*12b0*/  FADD R15, R15, R14 ;  /* 0x0000000e0f0f7221 */ /* 0x000fc80000000000 */
[----:B------:R-:W-:-:S04]  /*12c0*/  FADD R16, R16, R15 ;  /* 0x0000000f10107221 */ /* 0x000fc80000000000 */
[----:B------:R-:W-:-:S04]  /*12d0*/  FADD R17, R17, R16 ;  /* 0x0000001011117221 */ /* 0x000fc80000000000 */
[----:B------:R-:W-:-:S04]  /*12e0*/  FADD R18, R18, R17 ;  /* 0x0000001112127221 */ /* 0x000fc80000000000 */
[----:B------:R-:W-:-:S05]  /*12f0*/  FADD R19, R19, R18 ;  /* 0x0000001213137221 */ /* 0x000fca0000000000 */
[----:B------:R1:W-:Y:S02]  /*1300*/  REDG.E.ADD.F32.FTZ.RN.STRONG.GPU desc[UR8][R26.64], R19 ;  /* 0x000000131a0079a6 */ /* 0x0003e4000c12f308 */
.L_x_5:
[----:B------:R-:W-:Y:S05]  /*1310*/  BSYNC.RECONVERGENT B0 ;  /* 0x0000000000007941 */ /* 0x000fea0003800200 */
.L_x_4:
[----:B------:R-:W-:Y:S01]  /*1320*/  BAR.SYNC.DEFER_BLOCKING 0x0 ;  /* 0x0000000000007b1d */ /* 0x000fe20000010000 */
[----:B------:R-:W-:Y:S02]  /*1330*/  LEA R22, R3, R22, 0x5 ;  /* 0x0000001603167211 */ /* 0x000fe400078e28ff */
[----:B------:R-:W-:-:S03]  /*1340*/  IADD3 R21, PT, PT, R21, 0x20, RZ ;  /* 0x0000002015157810 */ /* 0x000fc60007ffe0ff */
[----:B------:R-:W-:Y:S05]  /*1350*/  @!P1 BRA `(.L_x_6) ;  /* 0xfffffff800789947 */ /* 0x000fea000383ffff */
[----:B------:R-:W-:Y:S05]  /*1360*/  EXIT ;  /* 0x000000000000794d */ /* 0x000fea0003800000 */
        .weak           $__internal_0_$__cuda_sm3x_div_rn_noftz_f32_slowpath
        .type           $__internal_0_$__cuda_sm3x_div_rn_noftz_f32_slowpath,@function
        .size           $__internal_0_$__cuda_sm3x_div_rn_noftz_f32_slowpath,(.L_x_19 - $__internal_0_$__cuda_sm3x_div_rn_noftz_f32_slowpath)
$__internal_0_$__cuda_sm3x_div_rn_noftz_f32_slowpath:
[----:B------:R-:W-:Y:S01]  /*1370*/  SHF.R.U32.HI R4, RZ, 0x17, R11 ;  /* 0x00000017ff047819 */ /* 0x000fe2000001160b */
[----:B------:R-:W-:Y:S01]  /*1380*/  BSSY.RECONVERGENT B1, `(.L_x_7) ;  /* 0x0000064000017945 */ /* 0x000fe20003800200 */
[----:B------:R-:W-:Y:S02]  /*1390*/  SHF.R.U32.HI R0, RZ, 0x17, R3 ;  /* 0x00000017ff007819 */ /* 0x000fe40000011603 */
[----:B------:R-:W-:Y:S02]  /*13a0*/  LOP3.LUT R13, R4, 0xff, RZ, 0xc0, !PT ;  /* 0x000000ff040d7812 */ /* 0x000fe400078ec0ff */
[----:B------:R-:W-:Y:S02]  /*13b0*/  LOP3.LUT R10, R0, 0xff, RZ, 0xc0, !PT ;  /* 0x000000ff000a7812 */ /* 0x000fe400078ec0ff */
[----:B------:R-:W-:Y:S02]  /*13c0*/  IADD3 R8, PT, PT, R13, -0x1, RZ ;  /* 0xffffffff0d087810 */ /* 0x000fe40007ffe0ff */
[----:B------:R-:W-:-:S02]  /*13d0*/  IADD3 R5, PT, PT, R10, -0x1, RZ ;  /* 0xffffffff0a057810 */ /* 0x000fc40007ffe0ff */
[----:B------:R-:W-:Y:S02]  /*13e0*/  ISETP.GT.U32.AND P0, PT, R8, 0xfd, PT ;  /* 0x000000fd0800780c */ /* 0x000fe40003f04070 */
[----:B------:R-:W-:Y:S02]  /*13f0*/  MOV R6, R11 ;  /* 0x0000000b00067202 */ /* 0x000fe40000000f00 */
[----:B------:R-:W-:-:S13]  /*1400*/  ISETP.GT.U32.OR P0, PT, R5, 0xfd, P0 ;  /* 0x000000fd0500780c */ /* 0x000fda0000704470 */
[----:B------:R-:W-:Y:S01]  /*1410*/  @!P0 MOV R4, RZ ;  /* 0x000000ff00048202 */ /* 0x000fe20000000f00 */
[----:B------:R-:W-:Y:S06]  /*1420*/  @!P0 BRA `(.L_x_8) ;  /* 0x0000000000608947 */ /* 0x000fec0003800000 */
[----:B------:R-:W-:Y:S02]  /*1430*/  FSETP.GTU.FTZ.AND P0, PT, |R3|, +INF , PT ;  /* 0x7f8000000300780b */ /* 0x000fe40003f1c200 */
[----:B------:R-:W-:Y:S02]  /*1440*/  FSETP.GTU.FTZ.AND P1, PT, |R11|, +INF , PT ;  /* 0x7f8000000b00780b */ /* 0x000fe40003f3c200 */
[----:B------:R-:W-:Y:S02]  /*1450*/  MOV R0, R11 ;  /* 0x0000000b00007202 */ /* 0x000fe40000000f00 */
[----:B------:R-:W-:-:S13]  /*1460*/  PLOP3.LUT P0, PT, P0, P1, PT, 0xf8, 0x8f ;  /* 0x00000000008f781c */ /* 0x000fda0000703f70 */
[----:B------:R-:W-:Y:S05]  /*1470*/  @P0 BRA `(.L_x_9) ;  /* 0x00000004004c0947 */ /* 0x000fea0003800000 */
[----:B------:R-:W-:-:S13]  /*1480*/  LOP3.LUT P0, RZ, R6, 0x7fffffff, R3, 0xc8, !PT ;  /* 0x7fffffff06ff7812 */ /* 0x000fda000780c803 */
[----:B------:R-:W-:Y:S05]  /*1490*/  @!P0 BRA `(.L_x_10) ;  /* 0x00000004003c8947 */ /* 0x000fea0003800000 */
[C---:B------:R-:W-:Y:S02]  /*14a0*/  FSETP.NEU.FTZ.AND P3, PT, |R3|.reuse, +INF , PT ;  /* 0x7f8000000300780b */ /* 0x040fe40003f7d200 */
[----:B------:R-:W-:Y:S02]  /*14b0*/  FSETP.NEU.FTZ.AND P1, PT, |R0|, +INF , PT ;  /* 0x7f8000000000780b */ /* 0x000fe40003f3d200 */
[----:B------:R-:W-:-:S11]  /*14c0*/  FSETP.NEU.FTZ.AND P0, PT, |R3|, +INF , PT ;  /* 0x7f8000000300780b */ /* 0x000fd60003f1d200 */
[----:B------:R-:W-:Y:S05]  /*14d0*/  @!P1 BRA !P3, `(.L_x_10) ;  /* 0x00000004002c9947 */ /* 0x000fea0005800000 */
[----:B------:R-:W-:-:S04]  /*14e0*/  LOP3.LUT P3, RZ, R3, 0x7fffffff, RZ, 0xc0, !PT ;  /* 0x7fffffff03ff7812 */ /* 0x000fc8000786c0ff */
[----:B------:R-:W-:-:S13]  /*14f0*/  PLOP3.LUT P1, PT, P1, P3, PT, 0x2f, 0xf2 ;  /* 0x0000000000f2781c */ /* 0x000fda0000f26577 */
[----:B------:R-:W-:Y:S05]  /*1500*/  @P1 BRA `(.L_x_11) ;  /* 0x0000000400181947 */ /* 0x000fea0003800000 */
[----:B------:R-:W-:-:S04]  /*1510*/  LOP3.LUT P1, RZ, R6, 0x7fffffff, RZ, 0xc0, !PT ;  /* 0x7fffffff06ff7812 */ /* 0x000fc8000782c0ff */
[----:B------:R-:W-:-:S13]  /*1520*/  PLOP3.LUT P0, PT, P0, P1, PT, 0x2f, 0xf2 ;  /* 0x0000000000f2781c */ /* 0x000fda0000702577 */
[----:B------:R-:W-:Y:S05]  /*1530*/  @P0 BRA `(.L_x_12) ;  /* 0x0000000400000947 */ /* 0x000fea0003800000 */
[----:B------:R-:W-:Y:S02]  /*1540*/  ISETP.GE.AND P0, PT, R5, RZ, PT ;  /* 0x000000ff0500720c */ /* 0x000fe40003f06270 */
[----:B------:R-:W-:-:S11]  /*1550*/  ISETP.GE.AND P1, PT, R8, RZ, PT ;  /* 0x000000ff0800720c */ /* 0x000fd60003f26270 */
[----:B------:R-:W-:Y:S01]  /*1560*/  @P0 MOV R4, RZ ;  /* 0x000000ff00040202 */ /* 0x000fe20000000f00 */
[----:B------:R-:W-:Y:S01]  /*1570*/  @!P0 FFMA R3, R3, 1.84467440737095516160e+19, RZ ;  /* 0x5f80000003038823 */ /* 0x000fe200000000ff */
[----:B------:R-:W-:Y:S01]  /*1580*/  @!P0 MOV R4, 0xffffffc0 ;  /* 0xffffffc000048802 */ /* 0x000fe20000000f00 */
[----:B------:R-:W-:-:S03]  /*1590*/  @!P1 FFMA R6, R0, 1.84467440737095516160e+19, RZ ;  /* 0x5f80000000069823 */ /* 0x000fc600000000ff */
[----:B------:R-:W-:-:S07]  /*15a0*/  @!P1 IADD3 R4, PT, PT, R4, 0x40, RZ ;  /* 0x0000004004049810 */ /* 0x000fce0007ffe0ff */
.L_x_8:
[----:B------:R-:W-:Y:S01]  /*15b0*/  LEA R5, R13, 0xc0800000, 0x17 ;  /* 0xc08000000d057811 */ /* 0x000fe200078eb8ff */
[----:B------:R-:W-:Y:S03]  /*15c0*/  BSSY.RECONVERGENT B2, `(.L_x_13) ;  /* 0x0000036000027945 */ /* 0x000fe60003800200 */
[----:B------:R-:W-:Y:S02]  /*15d0*/  IADD3 R5, PT, PT, -R5, R6, RZ ;  /* 0x0000000605057210 */ /* 0x000fe40007ffe1ff */
[----:B------:R-:W-:Y:S02]  /*15e0*/  IADD3 R6, PT, PT, R10, -0x7f, RZ ;  /* 0xffffff810a067810 */ /* 0x000fe40007ffe0ff */
[----:B------:R0:W1:Y:S01]  /*15f0*/  MUFU.RCP R8, R5 ;  /* 0x0000000500087308 */ /* 0x0000620000001000 */
[----:B------:R-:W-:Y:S02]  /*1600*/  FADD.FTZ R9, -R5, -RZ ;  /* 0x800000ff05097221 */ /* 0x000fe40000010100 */
[C---:B------:R-:W-:Y:S01]  /*1610*/  IMAD R0, R6.reuse, -0x800000, R3 ;  /* 0xff80000006007824 */ /* 0x040fe200078e0203 */
[----:B0-----:R-:W-:-:S04]  /*1620*/  IADD3 R5, PT, PT, R6, 0x7f, -R13 ;  /* 0x0000007f06057810 */ /* 0x001fc80007ffe80d */
[----:B------:R-:W-:Y:S01]  /*1630*/  IADD3 R5, PT, PT, R5, R4, RZ ;  /* 0x0000000405057210 */ /* 0x000fe20007ffe0ff */
[----:B-1----:R-:W-:-:S04]  /*1640*/  FFMA R11, R8, R9, 1 ;  /* 0x3f800000080b7423 */ /* 0x002fc80000000009 */
[----:B------:R-:W-:-:S04]  /*1650*/  FFMA R10, R8, R11, R8 ;  /* 0x0000000b080a7223 */ /* 0x000fc80000000008 */
[----:B------:R-:W-:-:S04]  /*1660*/  FFMA R3, R0, R10, RZ ;  /* 0x0000000a00037223 */ /* 0x000fc800000000ff */
[----:B------:R-:W-:-:S04]  /*1670*/  FFMA R8, R9, R3, R0 ;  /* 0x0000000309087223 */ /* 0x000fc80000000000 */
[----:B------:R-:W-:-:S04]  /*1680*/  FFMA R11, R10, R8, R3 ;  /* 0x000000080a0b7223 */ /* 0x000fc80000000003 */
[----:B------:R-:W-:-:S04]  /*1690*/  FFMA R8, R9, R11, R0 ;  /* 0x0000000b09087223 */ /* 0x000fc80000000000 */
[----:B------:R-:W-:-:S05]  /*16a0*/  FFMA R0, R10, R8, R11 ;  /* 0x000000080a007223 */ /* 0x000fca000000000b */
[----:B------:R-:W-:-:S04]  /*16b0*/  SHF.R.U32.HI R3, RZ, 0x17, R0 ;  /* 0x00000017ff037819 */ /* 0x000fc80000011600 */
[----:B------:R-:W-:-:S04]  /*16c0*/  LOP3.LUT R3, R3, 0xff, RZ, 0xc0, !PT ;  /* 0x000000ff03037812 */ /* 0x000fc800078ec0ff */
[----:B------:R-:W-:-:S04]  /*16d0*/  IADD3 R9, PT, PT, R3, R5, RZ ;  /* 0x0000000503097210 */ /* 0x000fc80007ffe0ff */
[----:B------:R-:W-:-:S04]  /*16e0*/  IADD3 R3, PT, PT, R9, -0x1, RZ ;  /* 0xffffffff09037810 */ /* 0x000fc80007ffe0ff */
[----:B------:R-:W-:-:S13]  /*16f0*/  ISETP.GE.U32.AND P0, PT, R3, 0xfe, PT ;  /* 0x000000fe0300780c */ /* 0x000fda0003f06070 */
[----:B------:R-:W-:Y:S05]  /*1700*/  @!P0 BRA `(.L_x_14) ;  /* 0x0000000000808947 */ /* 0x000fea0003800000 */
[----:B------:R-:W-:-:S13]  /*1710*/  ISETP.GT.AND P0, PT, R9, 0xfe, PT ;  /* 0x000000fe0900780c */ /* 0x000fda0003f04270 */
[----:B------:R-:W-:Y:S05]  /*1720*/  @P0 BRA `(.L_x_15) ;  /* 0x00000000006c0947 */ /* 0x000fea0003800000 */
[----:B------:R-:W-:-:S13]  /*1730*/  ISETP.GE.AND P0, PT, R9, 0x1, PT ;  /* 0x000000010900780c */ /* 0x000fda0003f06270 */
[----:B------:R-:W-:Y:S05]  /*1740*/  @P0 BRA `(.L_x_16) ;  /* 0x0000000000740947 */ /* 0x000fea0003800000 */
[----:B------:R-:W-:Y:S02]  /*1750*/  ISETP.GE.AND P0, PT, R9, -0x18, PT ;  /* 0xffffffe80900780c */ /* 0x000fe40003f06270 */
[----:B------:R-:W-:-:S11]  /*1760*/  LOP3.LUT R0, R0, 0x80000000, RZ, 0xc0, !PT ;  /* 0x8000000000007812 */ /* 0x000fd600078ec0ff */
[----:B------:R-:W-:Y:S05]  /*1770*/  @!P0 BRA `(.L_x_16) ;  /* 0x0000000000688947 */ /* 0x000fea0003800000 */
[CCC-:B------:R-:W-:Y:S01]  /*1780*/  FFMA.RZ R3, R10.reuse, R8.reuse, R11.reuse ;  /* 0x000000080a037223 */ /* 0x1c0fe2000000c00b */
[C---:B------:R-:W-:Y:S01]  /*1790*/  IADD3 R6, PT, PT, R9.reuse, 0x20, RZ ;  /* 0x0000002009067810 */ /* 0x040fe20007ffe0ff */
[CCC-:B------:R-:W-:Y:S01]  /*17a0*/  FFMA.RM R4, R10.reuse, R8.reuse, R11.reuse ;  /* 0x000000080a047223 */ /* 0x1c0fe2000000400b */
[----:B------:R-:W-:Y:S02]  /*17b0*/  ISETP.NE.AND P3, PT, R9, RZ, PT ;  /* 0x000000ff0900720c */ /* 0x000fe40003f65270 */
[----:B------:R-:W-:Y:S01]  /*17c0*/  LOP3.LUT R5, R3, 0x7fffff, RZ, 0xc0, !PT ;  /* 0x007fffff03057812 */ /* 0x000fe200078ec0ff */
[----:B------:R-:W-:Y:S01]  /*17d0*/  FFMA.RP R3, R10, R8, R11 ;  /* 0x000000080a037223 */ /* 0x000fe2000000800b */
[----:B------:R-:W-:Y:S02]  /*17e0*/  ISETP.NE.AND P1, PT, R9, RZ, PT ;  /* 0x000000ff0900720c */ /* 0x000fe40003f25270 */
[----:B------:R-:W-:Y:S02]  /*17f0*/  LOP3.LUT R5, R5, 0x800000, RZ, 0xfc, !PT ;  /* 0x0080000005057812 */ /* 0x000fe400078efcff */
[----:B------:R-:W-:-:S02]  /*1800*/  IADD3 R8, PT, PT, -R9, RZ, RZ ;  /* 0x000000ff09087210 */ /* 0x000fc40007ffe1ff */
[----:B------:R-:W-:Y:S02]  /*1810*/  SHF.L.U32 R6, R5, R6, RZ ;  /* 0x0000000605067219 */ /* 0x000fe400000006ff */
[----:B------:R-:W-:Y:S02]  /*1820*/  FSETP.NEU.FTZ.AND P0, PT, R3, R4, PT ;  /* 0x000000040300720b */ /* 0x000fe40003f1d000 */
[----:B------:R-:W-:Y:S02]  /*1830*/  SEL R4, R8, RZ, P3 ;  /* 0x000000ff08047207 */ /* 0x000fe40001800000 */
[----:B------:R-:W-:Y:S02]  /*1840*/  ISETP.NE.AND P1, PT, R6, RZ, P1 ;  /* 0x000000ff0600720c */ /* 0x000fe40000f25270 */
[----:B------:R-:W-:Y:S02]  /*1850*/  SHF.R.U32.HI R4, RZ, R4, R5 ;  /* 0x00000004ff047219 */ /* 0x000fe40000011605 */
[----:B------:R-:W-:-:S02]  /*1860*/  PLOP3.LUT P0, PT, P0, P1, PT, 0xf8, 0x8f ;  /* 0x00000000008f781c */ /* 0x000fc40000703f70 */
[----:B------:R-:W-:Y:S02]  /*1870*/  SHF.R.U32.HI R6, RZ, 0x1, R4 ;  /* 0x00000001ff067819 */ /* 0x000fe40000011604 */
[----:B------:R-:W-:-:S04]  /*1880*/  SEL R3, RZ, 0x1, !P0 ;  /* 0x00000001ff037807 */ /* 0x000fc80004000000 */
[----:B------:R-:W-:-:S04]  /*1890*/  LOP3.LUT R3, R3, 0x1, R6, 0xf8, !PT ;  /* 0x0000000103037812 */ /* 0x000fc800078ef806 */
[----:B------:R-:W-:-:S04]  /*18a0*/  LOP3.LUT R3, R3, R4, RZ, 0xc0, !PT ;  /* 0x0000000403037212 */ /* 0x000fc800078ec0ff */
[----:B------:R-:W-:-:S04]  /*18b0*/  IADD3 R3, PT, PT, R6, R3, RZ ;  /* 0x0000000306037210 */ /* 0x000fc80007ffe0ff */
[----:B------:R-:W-:Y:S01]  /*18c0*/  LOP3.LUT R0, R3, R0, RZ, 0xfc, !PT ;  /* 0x0000000003007212 */ /* 0x000fe200078efcff */
[----:B------:R-:W-:Y:S06]  /*18d0*/  BRA `(.L_x_16) ;  /* 0x0000000000107947 */ /* 0x000fec0003800000 */
.L_x_15:
[----:B------:R-:W-:-:S04]  /*18e0*/  LOP3.LUT R0, R0, 0x80000000, RZ, 0xc0, !PT ;  /* 0x8000000000007812 */ /* 0x000fc800078ec0ff */
[----:B------:R-:W-:Y:S01]  /*18f0*/  LOP3.LUT R0, R0, 0x7f800000, RZ, 0xfc, !PT ;  /* 0x7f80000000007812 */ /* 0x000fe200078efcff */
[----:B------:R-:W-:Y:S06]  /*1900*/  BRA `(.L_x_16) ;  /* 0x0000000000047947 */ /* 0x000fec0003800000 */
.L_x_14:
[----:B------:R-:W-:-:S07]  /*1910*/  LEA R0, R5, R0, 0x17 ;  /* 0x0000000005007211 */ /* 0x000fce00078eb8ff */
.L_x_16:
[----:B------:R-:W-:Y:S05]  /*1920*/  BSYNC.RECONVERGENT B2 ;  /* 0x0000000000027941 */ /* 0x000fea0003800200 */
.L_x_13:
[----:B------:R-:W-:Y:S05]  /*1930*/  BRA `(.L_x_17) ;  /* 0x0000000000207947 */ /* 0x000fea0003800000 */
.L_x_12:
[----:B------:R-:W-:-:S04]  /*1940*/  LOP3.LUT R0, R6, 0x80000000, R3, 0x48, !PT ;  /* 0x8000000006007812 */ /* 0x000fc800078e4803 */
[----:B------:R-:W-:Y:S01]  /*1950*/  LOP3.LUT R0, R0, 0x7f800000, RZ, 0xfc, !PT ;  /* 0x7f80000000007812 */ /* 0x000fe200078efcff */
[----:B------:R-:W-:Y:S06]  /*1960*/  BRA `(.L_x_17) ;  /* 0x0000000000147947 */ /* 0x000fec0003800000 */
.L_x_11:
[----:B------:R-:W-:Y:S01]  /*1970*/  LOP3.LUT R0, R6, 0x80000000, R3, 0x48, !PT ;  /* 0x8000000006007812 */ /* 0x000fe200078e4803 */
[----:B------:R-:W-:Y:S06]  /*1980*/  BRA `(.L_x_17) ;  /* 0x00000000000c7947 */ /* 0x000fec0003800000 */
.L_x_10:
[----:B------:R-:W0:Y:S01]  /*1990*/  MUFU.RSQ R0, -QNAN ;  /* 0xffc0000000007908 */ /* 0x000e220000001400 */
[----:B------:R-:W-:Y:S05]  /*19a0*/  BRA `(.L_x_17) ;  /* 0x0000000000047947 */ /* 0x000fea0003800000 */
.L_x_9:
[----:B------:R-:W-:-:S07]  /*19b0*/  FADD.FTZ R0, R3, R0 ;  /* 0x0000000003007221 */ /* 0x000fce0000010000 */
.L_x_17:
[----:B------:R-:W-:Y:S05]  /*19c0*/  BSYNC.RECONVERGENT B1 ;  /* 0x0000000000017941 */ /* 0x000fea0003800200 */
.L_x_7:
[----:B------:R-:W-:-:S04]  /*19d0*/  HFMA2 R3, -RZ, RZ, 0, 0 ;  /* 0x00000000ff037431 */ /* 0x000fc800000001ff */
[----:B0-----:R-:W-:Y:S05]  /*19e0*/  RET.REL.NODEC R2 `(_Z19selfAttentionKernelPKfS0_S0_Pfiif) ;  /* 0xffffffe402847950 */ /* 0x001fea0003c3ffff */
.L_x_18:
[----:B------:R-:W-:-:S00]  /*19f0*/  BRA `(.L_x_18) ;  /* 0xfffffffc00fc7947 */ /* 0x000fc0000383ffff */
[----:B------:R-:W-:-:S00]  /*1a00*/  NOP ;  /* 0x0000000000007918 */ /* 0x000fc00000000000 */
[----:B------:R-:W-:-:S00]  /*1a10*/  NOP ;  /* 0x0000000000007918 */ /* 0x000fc00000000000 */
[----:B------:R-:W-:-:S00]  /*1a20*/  NOP ;  /* 0x0000000000007918 */ /* 0x000fc00000000000 */
[----:B------:R-:W-:-:S00]  /*1a30*/  NOP ;  /* 0x0000000000007918 */ /* 0x000fc00000000000 */
[----:B------:R-:W-:-:S00]  /*1a40*/  NOP ;  /* 0x0000000000007918 */ /* 0x000fc00000000000 */
[----:B------:R-:W-:-:S00]  /*1a50*/  NOP ;  /* 0x0000000000007918 */ /* 0x000fc00000000000 */
[----:B------:R-:W-:-:S00]  /*1a60*/  NOP ;  /* 0x0000000000007918 */ /* 0x000fc00000000000 */
[----:B------:R-:W-:-:S00]  /*1a70*/  NOP ;  /* 0x0000000000007918 */ /* 0x000fc00000000000 */
.L_x_19:


//--------------------- .nv.shared._Z19selfAttentionKernelPKfS0_S0_Pfiif --------------------------
	.section	.nv.shared._Z19selfAttentionKernelPKfS0_S0_Pfiif,"aw",@nobits
	.sectionflags	@""
	.align	4
.nv.shared._Z19selfAttentionKernelPKfS0_S0_Pfiif:
	.zero		13312


//--------------------- .nv.shared.reserved.0     --------------------------
	.section	.nv.shared.reserved.0,"aw",@nobits
	.weak		__nv_reservedSMEM_offset_0_alias
	.size		__nv_reservedSMEM_offset_0_alias, 0, 64
	.other		__nv_reservedSMEM_offset_0_alias,@"STO_CUDA_RESERVED_SHARED STV_DEFAULT"
__nv_reservedSMEM_offset_0_alias:
	.zero		0
	.zero		64


//--------------------- .nv.constant0._Z19selfAttentionKernelPKfS0_S0_Pfiif --------------------------
	.section	.nv.constant0._Z19selfAttentionKernelPKfS0_S0_Pfiif,"a",@progbits
	.sectionflags	@""
	.align	4
.nv.constant0._Z19selfAttentionKernelPKfS0_S0_Pfiif:
	.zero		940


//--------------------- SYMBOLS --------------------------

	.type		.nv.reservedSmem.offset0,@object
	.size		.nv.reservedSmem.offset0,0x4
	.type		.nv.reservedSmem.cap,@object
	.size		.nv.reservedSmem.cap,0x4
